//
// Generated by NVIDIA NVVM Compiler
//
// Compiler Build ID: CL-36424714
// Cuda compilation tools, release 13.0, V13.0.88
// Based on NVVM 20.0.0
//

.version 9.0
.target sm_100
.address_size 64

	// .globl	_Z11init_kernelv
.global .align 4 .b8 d_X[131072];
.global .align 4 .b8 d_Y[131072];
.global .align 4 .f32 d_min_k1;
.global .align 4 .f32 d_min_k2;
// _ZZ26OneThreadPerParticleKernelvE10shared_min has been demoted
// _ZZ22OneThreadPerPairKernelvE10shared_min has been demoted

.visible .entry _Z11init_kernelv()
{
	.reg .b32 	%r<2>;

	mov.b32 	%r1, 1068876431;
	st.global.u32 	[d_min_k1], %r1;
	st.global.u32 	[d_min_k2], %r1;
	ret;

}
	// .globl	_Z26OneThreadPerParticleKernelv
.visible .entry _Z26OneThreadPerParticleKernelv()
{
	.reg .pred 	%p<32>;
	.reg .b32 	%r<37>;
	.reg .b32 	%f<153>;
	.reg .b64 	%rd<26>;
	// demoted variable
	.shared .align 4 .b8 _ZZ26OneThreadPerParticleKernelvE10shared_min[1024];
	mov.u32 	%r1, %tid.x;
	mov.u32 	%r36, %ntid.x;
	mov.u32 	%r21, %ctaid.x;
	mad.lo.s32 	%r33, %r36, %r21, %r1;
	setp.gt.s32 	%p1, %r33, 32766;
	mov.f32 	%f151, 0f3FB5C28F;
	@%p1 bra 	$L__BB1_12;
	mul.wide.s32 	%rd1, %r33, 4;
	mov.u64 	%rd2, d_X;
	add.s64 	%rd3, %rd2, %rd1;
	ld.global.f32 	%f1, [%rd3];
	mov.u64 	%rd4, d_Y;
	add.s64 	%rd5, %rd4, %rd1;
	ld.global.f32 	%f2, [%rd5];
	sub.s32 	%r4, 32767, %r33;
	and.b32  	%r5, %r4, 7;
	add.s32 	%r22, %r33, -32760;
	setp.lt.u32 	%p2, %r22, 7;
	mov.f32 	%f151, 0f3FB5C28F;
	@%p2 bra 	$L__BB1_4;
	and.b32  	%r23, %r4, -8;
	neg.s32 	%r31, %r23;
	mov.f32 	%f151, 0f3FB5C28F;
$L__BB1_3:
	.pragma "nounroll";
	mul.wide.s32 	%rd6, %r33, 4;
	add.s64 	%rd8, %rd4, %rd6;
	add.s64 	%rd10, %rd2, %rd6;
	ld.global.f32 	%f23, [%rd10+4];
	sub.f32 	%f24, %f1, %f23;
	ld.global.f32 	%f25, [%rd8+4];
	sub.f32 	%f26, %f2, %f25;
	mul.f32 	%f27, %f26, %f26;
	fma.rn.f32 	%f28, %f24, %f24, %f27;
	sqrt.rn.f32 	%f29, %f28;
	setp.lt.f32 	%p3, %f29, %f151;
	selp.f32 	%f30, %f29, %f151, %p3;
	ld.global.f32 	%f31, [%rd10+8];
	sub.f32 	%f32, %f1, %f31;
	ld.global.f32 	%f33, [%rd8+8];
	sub.f32 	%f34, %f2, %f33;
	mul.f32 	%f35, %f34, %f34;
	fma.rn.f32 	%f36, %f32, %f32, %f35;
	sqrt.rn.f32 	%f37, %f36;
	setp.lt.f32 	%p4, %f37, %f30;
	selp.f32 	%f38, %f37, %f30, %p4;
	ld.global.f32 	%f39, [%rd10+12];
	sub.f32 	%f40, %f1, %f39;
	ld.global.f32 	%f41, [%rd8+12];
	sub.f32 	%f42, %f2, %f41;
	mul.f32 	%f43, %f42, %f42;
	fma.rn.f32 	%f44, %f40, %f40, %f43;
	sqrt.rn.f32 	%f45, %f44;
	setp.lt.f32 	%p5, %f45, %f38;
	selp.f32 	%f46, %f45, %f38, %p5;
	ld.global.f32 	%f47, [%rd10+16];
	sub.f32 	%f48, %f1, %f47;
	ld.global.f32 	%f49, [%rd8+16];
	sub.f32 	%f50, %f2, %f49;
	mul.f32 	%f51, %f50, %f50;
	fma.rn.f32 	%f52, %f48, %f48, %f51;
	sqrt.rn.f32 	%f53, %f52;
	setp.lt.f32 	%p6, %f53, %f46;
	selp.f32 	%f54, %f53, %f46, %p6;
	ld.global.f32 	%f55, [%rd10+20];
	sub.f32 	%f56, %f1, %f55;
	ld.global.f32 	%f57, [%rd8+20];
	sub.f32 	%f58, %f2, %f57;
	mul.f32 	%f59, %f58, %f58;
	fma.rn.f32 	%f60, %f56, %f56, %f59;
	sqrt.rn.f32 	%f61, %f60;
	setp.lt.f32 	%p7, %f61, %f54;
	selp.f32 	%f62, %f61, %f54, %p7;
	ld.global.f32 	%f63, [%rd10+24];
	sub.f32 	%f64, %f1, %f63;
	ld.global.f32 	%f65, [%rd8+24];
	sub.f32 	%f66, %f2, %f65;
	mul.f32 	%f67, %f66, %f66;
	fma.rn.f32 	%f68, %f64, %f64, %f67;
	sqrt.rn.f32 	%f69, %f68;
	setp.lt.f32 	%p8, %f69, %f62;
	selp.f32 	%f70, %f69, %f62, %p8;
	ld.global.f32 	%f71, [%rd10+28];
	sub.f32 	%f72, %f1, %f71;
	ld.global.f32 	%f73, [%rd8+28];
	sub.f32 	%f74, %f2, %f73;
	mul.f32 	%f75, %f74, %f74;
	fma.rn.f32 	%f76, %f72, %f72, %f75;
	sqrt.rn.f32 	%f77, %f76;
	setp.lt.f32 	%p9, %f77, %f70;
	selp.f32 	%f78, %f77, %f70, %p9;
	add.s32 	%r33, %r33, 8;
	ld.global.f32 	%f79, [%rd10+32];
	sub.f32 	%f80, %f1, %f79;
	ld.global.f32 	%f81, [%rd8+32];
	sub.f32 	%f82, %f2, %f81;
	mul.f32 	%f83, %f82, %f82;
	fma.rn.f32 	%f84, %f80, %f80, %f83;
	sqrt.rn.f32 	%f85, %f84;
	setp.lt.f32 	%p10, %f85, %f78;
	selp.f32 	%f151, %f85, %f78, %p10;
	add.s32 	%r31, %r31, 8;
	setp.ne.s32 	%p11, %r31, 0;
	@%p11 bra 	$L__BB1_3;
$L__BB1_4:
	setp.eq.s32 	%p12, %r5, 0;
	@%p12 bra 	$L__BB1_12;
	and.b32  	%r12, %r4, 3;
	setp.lt.u32 	%p13, %r5, 4;
	@%p13 bra 	$L__BB1_7;
	mul.wide.s32 	%rd11, %r33, 4;
	add.s64 	%rd13, %rd2, %rd11;
	ld.global.f32 	%f87, [%rd13+4];
	sub.f32 	%f88, %f1, %f87;
	add.s64 	%rd15, %rd4, %rd11;
	ld.global.f32 	%f89, [%rd15+4];
	sub.f32 	%f90, %f2, %f89;
	mul.f32 	%f91, %f90, %f90;
	fma.rn.f32 	%f92, %f88, %f88, %f91;
	sqrt.rn.f32 	%f93, %f92;
	setp.lt.f32 	%p14, %f93, %f151;
	selp.f32 	%f94, %f93, %f151, %p14;
	ld.global.f32 	%f95, [%rd13+8];
	sub.f32 	%f96, %f1, %f95;
	ld.global.f32 	%f97, [%rd15+8];
	sub.f32 	%f98, %f2, %f97;
	mul.f32 	%f99, %f98, %f98;
	fma.rn.f32 	%f100, %f96, %f96, %f99;
	sqrt.rn.f32 	%f101, %f100;
	setp.lt.f32 	%p15, %f101, %f94;
	selp.f32 	%f102, %f101, %f94, %p15;
	ld.global.f32 	%f103, [%rd13+12];
	sub.f32 	%f104, %f1, %f103;
	ld.global.f32 	%f105, [%rd15+12];
	sub.f32 	%f106, %f2, %f105;
	mul.f32 	%f107, %f106, %f106;
	fma.rn.f32 	%f108, %f104, %f104, %f107;
	sqrt.rn.f32 	%f109, %f108;
	setp.lt.f32 	%p16, %f109, %f102;
	selp.f32 	%f110, %f109, %f102, %p16;
	add.s32 	%r33, %r33, 4;
	ld.global.f32 	%f111, [%rd13+16];
	sub.f32 	%f112, %f1, %f111;
	ld.global.f32 	%f113, [%rd15+16];
	sub.f32 	%f114, %f2, %f113;
	mul.f32 	%f115, %f114, %f114;
	fma.rn.f32 	%f116, %f112, %f112, %f115;
	sqrt.rn.f32 	%f117, %f116;
	setp.lt.f32 	%p17, %f117, %f110;
	selp.f32 	%f151, %f117, %f110, %p17;
$L__BB1_7:
	setp.eq.s32 	%p18, %r12, 0;
	@%p18 bra 	$L__BB1_12;
	setp.eq.s32 	%p19, %r12, 1;
	@%p19 bra 	$L__BB1_10;
	mul.wide.s32 	%rd16, %r33, 4;
	add.s64 	%rd18, %rd2, %rd16;
	ld.global.f32 	%f119, [%rd18+4];
	sub.f32 	%f120, %f1, %f119;
	add.s64 	%rd20, %rd4, %rd16;
	ld.global.f32 	%f121, [%rd20+4];
	sub.f32 	%f122, %f2, %f121;
	mul.f32 	%f123, %f122, %f122;
	fma.rn.f32 	%f124, %f120, %f120, %f123;
	sqrt.rn.f32 	%f125, %f124;
	setp.lt.f32 	%p20, %f125, %f151;
	selp.f32 	%f126, %f125, %f151, %p20;
	add.s32 	%r33, %r33, 2;
	ld.global.f32 	%f127, [%rd18+8];
	sub.f32 	%f128, %f1, %f127;
	ld.global.f32 	%f129, [%rd20+8];
	sub.f32 	%f130, %f2, %f129;
	mul.f32 	%f131, %f130, %f130;
	fma.rn.f32 	%f132, %f128, %f128, %f131;
	sqrt.rn.f32 	%f133, %f132;
	setp.lt.f32 	%p21, %f133, %f126;
	selp.f32 	%f151, %f133, %f126, %p21;
$L__BB1_10:
	and.b32  	%r24, %r4, 1;
	setp.eq.b32 	%p22, %r24, 1;
	not.pred 	%p23, %p22;
	@%p23 bra 	$L__BB1_12;
	mul.wide.s32 	%rd21, %r33, 4;
	add.s64 	%rd23, %rd2, %rd21;
	ld.global.f32 	%f134, [%rd23+4];
	sub.f32 	%f135, %f1, %f134;
	add.s64 	%rd25, %rd4, %rd21;
	ld.global.f32 	%f136, [%rd25+4];
	sub.f32 	%f137, %f2, %f136;
	mul.f32 	%f138, %f137, %f137;
	fma.rn.f32 	%f139, %f135, %f135, %f138;
	sqrt.rn.f32 	%f140, %f139;
	setp.lt.f32 	%p24, %f140, %f151;
	selp.f32 	%f151, %f140, %f151, %p24;
$L__BB1_12:
	shl.b32 	%r25, %r1, 2;
	mov.u32 	%r26, _ZZ26OneThreadPerParticleKernelvE10shared_min;
	add.s32 	%r17, %r26, %r25;
	st.shared.f32 	[%r17], %f151;
	bar.sync 	0;
	setp.lt.u32 	%p25, %r36, 2;
	@%p25 bra 	$L__BB1_16;
$L__BB1_13:
	shr.u32 	%r19, %r36, 1;
	setp.ge.u32 	%p26, %r1, %r19;
	@%p26 bra 	$L__BB1_15;
	ld.shared.f32 	%f141, [%r17];
	shl.b32 	%r27, %r19, 2;
	add.s32 	%r28, %r17, %r27;
	ld.shared.f32 	%f142, [%r28];
	setp.lt.f32 	%p27, %f141, %f142;
	selp.f32 	%f143, %f141, %f142, %p27;
	st.shared.f32 	[%r17], %f143;
$L__BB1_15:
	bar.sync 	0;
	setp.gt.u32 	%p28, %r36, 3;
	mov.u32 	%r36, %r19;
	@%p28 bra 	$L__BB1_13;
$L__BB1_16:
	setp.ne.s32 	%p29, %r1, 0;
	@%p29 bra 	$L__BB1_20;
	ld.shared.f32 	%f15, [_ZZ26OneThreadPerParticleKernelvE10shared_min];
	ld.global.f32 	%f152, [d_min_k1];
	setp.le.f32 	%p30, %f152, %f15;
	@%p30 bra 	$L__BB1_20;
	mov.b32 	%r20, %f15;
$L__BB1_19:
	mov.b32 	%r29, %f152;
	atom.relaxed.global.cas.b32 	%r30, [d_min_k1], %r29, %r20;
	cvt.rn.f32.u32 	%f18, %r30;
	setp.neu.f32 	%p31, %f152, %f18;
	mov.f32 	%f152, %f18;
	@%p31 bra 	$L__BB1_19;
$L__BB1_20:
	ret;

}
	// .globl	_Z22OneThreadPerPairKernelv
.visible .entry _Z22OneThreadPerPairKernelv()
{
	.reg .pred 	%p<9>;
	.reg .b32 	%r<29>;
	.reg .b32 	%f<18>;
	.reg .b64 	%rd<9>;
	// demoted variable
	.shared .align 4 .b8 _ZZ22OneThreadPerPairKernelvE10shared_min[1024];
	mov.u32 	%r1, %tid.x;
	mov.u32 	%r28, %ntid.x;
	mov.u32 	%r7, %ctaid.x;
	mad.lo.s32 	%r8, %r28, %r7, %r1;
	mul.hi.s32 	%r9, %r8, -2147418109;
	add.s32 	%r10, %r9, %r8;
	shr.u32 	%r11, %r10, 31;
	shr.s32 	%r12, %r10, 14;
	add.s32 	%r13, %r12, %r11;
	mul.lo.s32 	%r14, %r13, 32767;
	sub.s32 	%r15, %r8, %r14;
	add.s32 	%r16, %r13, %r15;
	add.s32 	%r17, %r16, 1;
	setp.gt.s32 	%p1, %r17, 32767;
	sub.s32 	%r18, 32767, %r13;
	selp.b32 	%r19, %r18, %r13, %p1;
	selp.b32 	%r20, %r13, 0, %p1;
	mul.wide.s32 	%rd1, %r19, 4;
	mov.u64 	%rd2, d_X;
	add.s64 	%rd3, %rd2, %rd1;
	ld.global.f32 	%f5, [%rd3];
	sub.s32 	%r21, %r16, %r20;
	mul.wide.s32 	%rd4, %r21, 4;
	add.s64 	%rd5, %rd2, %rd4;
	ld.global.f32 	%f6, [%rd5+4];
	sub.f32 	%f7, %f5, %f6;
	mov.u64 	%rd6, d_Y;
	add.s64 	%rd7, %rd6, %rd1;
	ld.global.f32 	%f8, [%rd7];
	add.s64 	%rd8, %rd6, %rd4;
	ld.global.f32 	%f9, [%rd8+4];
	sub.f32 	%f10, %f8, %f9;
	mul.f32 	%f11, %f10, %f10;
	fma.rn.f32 	%f12, %f7, %f7, %f11;
	sqrt.rn.f32 	%f13, %f12;
	shl.b32 	%r22, %r1, 2;
	mov.u32 	%r23, _ZZ22OneThreadPerPairKernelvE10shared_min;
	add.s32 	%r3, %r23, %r22;
	st.shared.f32 	[%r3], %f13;
	bar.sync 	0;
	setp.lt.u32 	%p2, %r28, 2;
	@%p2 bra 	$L__BB2_4;
$L__BB2_1:
	shr.u32 	%r5, %r28, 1;
	setp.ge.u32 	%p3, %r1, %r5;
	@%p3 bra 	$L__BB2_3;
	ld.shared.f32 	%f14, [%r3];
	shl.b32 	%r24, %r5, 2;
	add.s32 	%r25, %r3, %r24;
	ld.shared.f32 	%f15, [%r25];
	setp.lt.f32 	%p4, %f14, %f15;
	selp.f32 	%f16, %f14, %f15, %p4;
	st.shared.f32 	[%r3], %f16;
$L__BB2_3:
	bar.sync 	0;
	setp.gt.u32 	%p5, %r28, 3;
	mov.u32 	%r28, %r5;
	@%p5 bra 	$L__BB2_1;
$L__BB2_4:
	setp.ne.s32 	%p6, %r1, 0;
	@%p6 bra 	$L__BB2_8;
	ld.shared.f32 	%f1, [_ZZ22OneThreadPerPairKernelvE10shared_min];
	ld.global.f32 	%f17, [d_min_k2];
	setp.le.f32 	%p7, %f17, %f1;
	@%p7 bra 	$L__BB2_8;
	mov.b32 	%r6, %f1;
$L__BB2_7:
	mov.b32 	%r26, %f17;
	atom.relaxed.global.cas.b32 	%r27, [d_min_k2], %r26, %r6;
	cvt.rn.f32.u32 	%f4, %r27;
	setp.neu.f32 	%p8, %f17, %f4;
	mov.f32 	%f17, %f4;
	@%p8 bra 	$L__BB2_7;
$L__BB2_8:
	ret;

}


// ===== COMPILED SASS (sm_100) =====

	.target	sm_100

	.elftype	@"ET_EXEC"


//--------------------- .note.nv.tkinfo           --------------------------
	.section	.note.nv.tkinfo,"",@"SHT_NOTE"
	.sectionflags	@"SHF_NOTE_NV_TKINFO"
	.tkinfo
        /*0018*/ 	.word	0x00000002
        /*0030*/ 	.string	""
        /*0030*/ 	.string	"ptxas"
        /*0030*/ 	.string	"Cuda compilation tools, release 13.0, V13.0.88"
        /*0030*/ 	.string	"Build cuda_13.0.r13.0/compiler.36424714_0"
        /*0030*/ 	.string	"-arch sm_100 -m 64 "



//--------------------- .note.nv.cuinfo           --------------------------
	.section	.note.nv.cuinfo,"",@"SHT_NOTE"
	.sectionflags	@"SHF_NOTE_NV_CUINFO"
        /*0018*/ 	.short	0x0002
        /*001a*/ 	.short	0x0064
        /*001c*/ 	.short	0x0082
	.zero		2


//--------------------- .nv.info                  --------------------------
	.section	.nv.info,"",@"SHT_CUDA_INFO"
	.align	4


	//----- nvinfo : EIATTR_REGCOUNT
	.align		4
        /*0000*/ 	.byte	0x04, 0x2f
        /*0002*/ 	.short	(.L_5 - .L_4)
	.align		4
.L_4:
        /*0004*/ 	.word	index@(_Z11init_kernelv)
        /*0008*/ 	.word	0x0000000a


	//----- nvinfo : EIATTR_FRAME_SIZE
	.align		4
.L_5:
        /*000c*/ 	.byte	0x04, 0x11
        /*000e*/ 	.short	(.L_7 - .L_6)
	.align		4
.L_6:
        /*0010*/ 	.word	index@(_Z11init_kernelv)
        /*0014*/ 	.word	0x00000000


	//----- nvinfo : EIATTR_REGCOUNT
	.align		4
.L_7:
        /*0018*/ 	.byte	0x04, 0x2f
        /*001a*/ 	.short	(.L_9 - .L_8)
	.align		4
.L_8:
        /*001c*/ 	.word	index@(_Z26OneThreadPerParticleKernelv)
        /*0020*/ 	.word	0x0000001c


	//----- nvinfo : EIATTR_FRAME_SIZE
	.align		4
.L_9:
        /*0024*/ 	.byte	0x04, 0x11
        /*0026*/ 	.short	(.L_11 - .L_10)
	.align		4
.L_10:
        /*0028*/ 	.word	index@($__internal_1_$__cuda_sm20_sqrt_rn_f32_slowpath)
        /*002c*/ 	.word	0x00000000


	//----- nvinfo : EIATTR_FRAME_SIZE
	.align		4
.L_11:
        /*0030*/ 	.byte	0x04, 0x11
        /*0032*/ 	.short	(.L_13 - .L_12)
	.align		4
.L_12:
        /*0034*/ 	.word	index@(_Z26OneThreadPerParticleKernelv)
        /*0038*/ 	.word	0x00000000


	//----- nvinfo : EIATTR_REGCOUNT
	.align		4
.L_13:
        /*003c*/ 	.byte	0x04, 0x2f
        /*003e*/ 	.short	(.L_15 - .L_14)
	.align		4
.L_14:
        /*0040*/ 	.word	index@(_Z22OneThreadPerPairKernelv)
        /*0044*/ 	.word	0x00000010


	//----- nvinfo : EIATTR_FRAME_SIZE
	.align		4
.L_15:
        /*0048*/ 	.byte	0x04, 0x11
        /*004a*/ 	.short	(.L_17 - .L_16)
	.align		4
.L_16:
        /*004c*/ 	.word	index@($__internal_0_$__cuda_sm20_sqrt_rn_f32_slowpath)
        /*0050*/ 	.word	0x00000000


	//----- nvinfo : EIATTR_FRAME_SIZE
	.align		4
.L_17:
        /*0054*/ 	.byte	0x04, 0x11
        /*0056*/ 	.short	(.L_19 - .L_18)
	.align		4
.L_18:
        /*0058*/ 	.word	index@(_Z22OneThreadPerPairKernelv)
        /*005c*/ 	.word	0x00000000


	//----- nvinfo : EIATTR_MIN_STACK_SIZE
	.align		4
.L_19:
        /*0060*/ 	.byte	0x04, 0x12
        /*0062*/ 	.short	(.L_21 - .L_20)
	.align		4
.L_20:
        /*0064*/ 	.word	index@(_Z22OneThreadPerPairKernelv)
        /*0068*/ 	.word	0x00000000


	//----- nvinfo : EIATTR_MIN_STACK_SIZE
	.align		4
.L_21:
        /*006c*/ 	.byte	0x04, 0x12
        /*006e*/ 	.short	(.L_23 - .L_22)
	.align		4
.L_22:
        /*0070*/ 	.word	index@(_Z26OneThreadPerParticleKernelv)
        /*0074*/ 	.word	0x00000000


	//----- nvinfo : EIATTR_MIN_STACK_SIZE
	.align		4
.L_23:
        /*0078*/ 	.byte	0x04, 0x12
        /*007a*/ 	.short	(.L_25 - .L_24)
	.align		4
.L_24:
        /*007c*/ 	.word	index@(_Z11init_kernelv)
        /*0080*/ 	.word	0x00000000
.L_25:


//--------------------- .nv.compat                --------------------------
	.section	.nv.compat,"",@"SHT_CUDA_COMPAT_INFO"
	.align	4
        /*0000*/ 	.byte	0x02, 0x09, 0x00, 0x00, 0x02, 0x02, 0x01, 0x00, 0x02, 0x05, 0x05, 0x00, 0x03, 0x07, 0x01, 0x01
        /*0010*/ 	.byte	0x02, 0x03, 0x00, 0x00, 0x02, 0x06, 0x01, 0x00, 0x04, 0x0b, 0x08, 0x00, 0x01, 0x00, 0x00, 0x00
        /*0020*/ 	.byte	0x00, 0x00, 0x00, 0x00


//--------------------- .nv.info._Z22OneThreadPerPairKernelv --------------------------
	.section	.nv.info._Z22OneThreadPerPairKernelv,"",@"SHT_CUDA_INFO"
	.sectionflags	@""
	.align	4


	//----- nvinfo : EIATTR_CUDA_API_VERSION
	.align		4
        /*0000*/ 	.byte	0x04, 0x37
        /*0002*/ 	.short	(.L_27 - .L_26)
.L_26:
        /*0004*/ 	.word	0x00000082


	//----- nvinfo : EIATTR_SPARSE_MMA_MASK
	.align		4
.L_27:
        /*0008*/ 	.byte	0x03, 0x50
        /*000a*/ 	.short	0x0000


	//----- nvinfo : EIATTR_MAXREG_COUNT
	.align		4
        /*000c*/ 	.byte	0x03, 0x1b
        /*000e*/ 	.short	0x00ff


	//----- nvinfo : EIATTR_NUM_BARRIERS
	.align		4
        /*0010*/ 	.byte	0x02, 0x4c
        /*0012*/ 	.byte	0x01
	.zero		1


	//----- nvinfo : EIATTR_MERCURY_ISA_VERSION
	.align		4
        /*0014*/ 	.byte	0x03, 0x5f
        /*0016*/ 	.short	0x0101


	//----- nvinfo : EIATTR_VRC_CTA_INIT_COUNT
	.align		4
        /*0018*/ 	.byte	0x02, 0x4a
	.zero		1
	.zero		1


	//----- nvinfo : EIATTR_EXIT_INSTR_OFFSETS
	.align		4
        /*001c*/ 	.byte	0x04, 0x1c
        /*001e*/ 	.short	(.L_29 - .L_28)


	//   ....[0]....
.L_28:
        /*0020*/ 	.word	0x00000420


	//   ....[1]....
        /*0024*/ 	.word	0x000004a0


	//   ....[2]....
        /*0028*/ 	.word	0x00000520


	//----- nvinfo : EIATTR_CRS_STACK_SIZE
	.align		4
.L_29:
        /*002c*/ 	.byte	0x04, 0x1e
        /*002e*/ 	.short	(.L_31 - .L_30)
.L_30:
        /*0030*/ 	.word	0x00000000


	//----- nvinfo : EIATTR_SW_WAR
	.align		4
.L_31:
        /*0034*/ 	.byte	0x04, 0x36
        /*0036*/ 	.short	(.L_33 - .L_32)
.L_32:
        /*0038*/ 	.word	0x00000008
.L_33:


//--------------------- .nv.info._Z26OneThreadPerParticleKernelv --------------------------
	.section	.nv.info._Z26OneThreadPerParticleKernelv,"",@"SHT_CUDA_INFO"
	.sectionflags	@""
	.align	4


	//----- nvinfo : EIATTR_CUDA_API_VERSION
	.align		4
        /*0000*/ 	.byte	0x04, 0x37
        /*0002*/ 	.short	(.L_35 - .L_34)
.L_34:
        /*0004*/ 	.word	0x00000082


	//----- nvinfo : EIATTR_SPARSE_MMA_MASK
	.align		4
.L_35:
        /*0008*/ 	.byte	0x03, 0x50
        /*000a*/ 	.short	0x0000


	//----- nvinfo : EIATTR_MAXREG_COUNT
	.align		4
        /*000c*/ 	.byte	0x03, 0x1b
        /*000e*/ 	.short	0x00ff


	//----- nvinfo : EIATTR_NUM_BARRIERS
	.align		4
        /*0010*/ 	.byte	0x02, 0x4c
        /*0012*/ 	.byte	0x01
	.zero		1


	//----- nvinfo : EIATTR_MERCURY_ISA_VERSION
	.align		4
        /*0014*/ 	.byte	0x03, 0x5f
        /*0016*/ 	.short	0x0101


	//----- nvinfo : EIATTR_VRC_CTA_INIT_COUNT
	.align		4
        /*0018*/ 	.byte	0x02, 0x4a
	.zero		1
	.zero		1


	//----- nvinfo : EIATTR_EXIT_INSTR_OFFSETS
	.align		4
        /*001c*/ 	.byte	0x04, 0x1c
        /*001e*/ 	.short	(.L_37 - .L_36)


	//   ....[0]....
.L_36:
        /*0020*/ 	.word	0x00001a20


	//   ....[1]....
        /*0024*/ 	.word	0x00001aa0


	//   ....[2]....
        /*0028*/ 	.word	0x00001b20


	//----- nvinfo : EIATTR_CRS_STACK_SIZE
	.align		4
.L_37:
        /*002c*/ 	.byte	0x04, 0x1e
        /*002e*/ 	.short	(.L_39 - .L_38)
.L_38:
        /*0030*/ 	.word	0x00000000


	//----- nvinfo : EIATTR_SW_WAR
	.align		4
.L_39:
        /*0034*/ 	.byte	0x04, 0x36
        /*0036*/ 	.short	(.L_41 - .L_40)
.L_40:
        /*0038*/ 	.word	0x00000008
.L_41:


//--------------------- .nv.info._Z11init_kernelv --------------------------
	.section	.nv.info._Z11init_kernelv,"",@"SHT_CUDA_INFO"
	.sectionflags	@""
	.align	4


	//----- nvinfo : EIATTR_CUDA_API_VERSION
	.align		4
        /*0000*/ 	.byte	0x04, 0x37
        /*0002*/ 	.short	(.L_43 - .L_42)
.L_42:
        /*0004*/ 	.word	0x00000082


	//----- nvinfo : EIATTR_SPARSE_MMA_MASK
	.align		4
.L_43:
        /*0008*/ 	.byte	0x03, 0x50
        /*000a*/ 	.short	0x0000


	//----- nvinfo : EIATTR_MAXREG_COUNT
	.align		4
        /*000c*/ 	.byte	0x03, 0x1b
        /*000e*/ 	.short	0x00ff


	//----- nvinfo : EIATTR_MERCURY_ISA_VERSION
	.align		4
        /*0010*/ 	.byte	0x03, 0x5f
        /*0012*/ 	.short	0x0101


	//----- nvinfo : EIATTR_VRC_CTA_INIT_COUNT
	.align		4
        /*0014*/ 	.byte	0x02, 0x4a
	.zero		1
	.zero		1


	//----- nvinfo : EIATTR_EXIT_INSTR_OFFSETS
	.align		4
        /*0018*/ 	.byte	0x04, 0x1c
        /*001a*/ 	.short	(.L_45 - .L_44)


	//   ....[0]....
.L_44:
        /*001c*/ 	.word	0x00000070


	//----- nvinfo : EIATTR_SW_WAR
	.align		4
.L_45:
        /*0020*/ 	.byte	0x04, 0x36
        /*0022*/ 	.short	(.L_47 - .L_46)
.L_46:
        /*0024*/ 	.word	0x00000008
.L_47:


//--------------------- .nv.callgraph             --------------------------
	.section	.nv.callgraph,"",@"SHT_CUDA_CALLGRAPH"
	.align	4
	.sectionentsize	8
	.align		4
        /*0000*/ 	.word	0x00000000
	.align		4
        /*0004*/ 	.word	0xffffffff
	.align		4
        /*0008*/ 	.word	0x00000000
	.align		4
        /*000c*/ 	.word	0xfffffffe
	.align		4
        /*0010*/ 	.word	0x00000000
	.align		4
        /*0014*/ 	.word	0xfffffffd
	.align		4
        /*0018*/ 	.word	0x00000000
	.align		4
        /*001c*/ 	.word	0xfffffffc


//--------------------- .nv.constant4             --------------------------
	.section	.nv.constant4,"a",@progbits
	.align	8
	.align		8
.nv.constant4:
        /*0000*/ 	.dword	d_X
	.align		8
        /*0008*/ 	.dword	d_Y
	.align		8
        /*0010*/ 	.dword	d_min_k1
	.align		8
        /*0018*/ 	.dword	d_min_k2


//--------------------- .text._Z22OneThreadPerPairKernelv --------------------------
	.section	.text._Z22OneThreadPerPairKernelv,"ax",@progbits
	.align	128
        .global         _Z22OneThreadPerPairKernelv
        .type           _Z22OneThreadPerPairKernelv,@function
        .size           _Z22OneThreadPerPairKernelv,(.L_x_68 - _Z22OneThreadPerPairKernelv)
        .other          _Z22OneThreadPerPairKernelv,@"STO_CUDA_ENTRY STV_DEFAULT"
_Z22OneThreadPerPairKernelv:
.text._Z22OneThreadPerPairKernelv:
[----:B------:R-:W-:Y:S01]  /*0000*/  LDC R1, c[0x0][0x37c] ;  /* 0x0000df00ff017b82 */ /* 0x000fe20000000800 */
[----:B------:R-:W0:Y:S01]  /*0010*/  S2R R2, SR_TID.X ;  /* 0x0000000000027919 */ /* 0x000e220000002100 */
[----:B------:R-:W0:Y:S01]  /*0020*/  LDCU UR4, c[0x0][0x360] ;  /* 0x00006c00ff0477ac */ /* 0x000e220008000800 */
[----:B------:R-:W-:-:S05]  /*0030*/  HFMA2 R4, -RZ, RZ, 0, 0 ;  /* 0x00000000ff047431 */ /* 0x000fca00000001ff */
[----:B------:R-:W1:Y:S01]  /*0040*/  LDC.64 R10, c[0x4][0x8] ;  /* 0x01000200ff0a7b82 */ /* 0x000e620000000a00 */
[----:B------:R-:W0:Y:S01]  /*0050*/  S2R R5, SR_CTAID.X ;  /* 0x0000000000057919 */ /* 0x000e220000002500 */
[----:B------:R-:W2:Y:S06]  /*0060*/  LDCU.64 UR6, c[0x0][0x358] ;  /* 0x00006b00ff0677ac */ /* 0x000eac0008000a00 */
[----:B------:R-:W3:Y:S01]  /*0070*/  LDC.64 R6, c[0x4][RZ] ;  /* 0x01000000ff067b82 */ /* 0x000ee20000000a00 */
[----:B0-----:R-:W-:-:S04]  /*0080*/  IMAD R5, R5, UR4, R2 ;  /* 0x0000000405057c24 */ /* 0x001fc8000f8e0202 */
[----:B------:R-:W-:-:S05]  /*0090*/  IMAD.HI R0, R5, -0x7ffefffd, R4 ;  /* 0x8001000305007827 */ /* 0x000fca00078e0204 */
[----:B------:R-:W-:-:S04]  /*00a0*/  SHF.R.U32.HI R3, RZ, 0x1f, R0 ;  /* 0x0000001fff037819 */ /* 0x000fc80000011600 */
[----:B------:R-:W-:-:S05]  /*00b0*/  LEA.HI.SX32 R3, R0, R3, 0x12 ;  /* 0x0000000300037211 */ /* 0x000fca00078f92ff */
[----:B------:R-:W-:-:S05]  /*00c0*/  IMAD R4, R3, -0x7ffe, R5 ;  /* 0xffff800203047824 */ /* 0x000fca00078e0205 */
[----:B------:R-:W-:-:S04]  /*00d0*/  IADD3 R0, PT, PT, R4, 0x1, RZ ;  /* 0x0000000104007810 */ /* 0x000fc80007ffe0ff */
[----:B------:R-:W-:Y:S02]  /*00e0*/  ISETP.GT.AND P0, PT, R0, 0x7fff, PT ;  /* 0x00007fff0000780c */ /* 0x000fe40003f04270 */
[C---:B------:R-:W-:Y:S02]  /*00f0*/  IADD3 R0, PT, PT, -R3.reuse, 0x7fff, RZ ;  /* 0x00007fff03007810 */ /* 0x040fe40007ffe1ff */
[----:B------:R-:W-:Y:S02]  /*0100*/  SEL R5, R3, RZ, P0 ;  /* 0x000000ff03057207 */ /* 0x000fe40000000000 */
[----:B------:R-:W-:-:S03]  /*0110*/  SEL R3, R0, R3, P0 ;  /* 0x0000000300037207 */ /* 0x000fc60000000000 */
[----:B------:R-:W-:Y:S02]  /*0120*/  IMAD.IADD R13, R4, 0x1, -R5 ;  /* 0x00000001040d7824 */ /* 0x000fe400078e0a05 */
[----:B-1----:R-:W-:-:S04]  /*0130*/  IMAD.WIDE R8, R3, 0x4, R10 ;  /* 0x0000000403087825 */ /* 0x002fc800078e020a */
[----:B------:R-:W-:Y:S02]  /*0140*/  IMAD.WIDE R10, R13, 0x4, R10 ;  /* 0x000000040d0a7825 */ /* 0x000fe400078e020a */
[----:B--2---:R-:W2:Y:S02]  /*0150*/  LDG.E R8, desc[UR6][R8.64] ;  /* 0x0000000608087981 */ /* 0x004ea4000c1e1900 */
[--C-:B---3--:R-:W-:Y:S02]  /*0160*/  IMAD.WIDE R4, R3, 0x4, R6.reuse ;  /* 0x0000000403047825 */ /* 0x108fe400078e0206 */
[----:B------:R-:W2:Y:S02]  /*0170*/  LDG.E R11, desc[UR6][R10.64+0x4] ;  /* 0x000004060a0b7981 */ /* 0x000ea4000c1e1900 */
[----:B------:R-:W-:Y:S02]  /*0180*/  IMAD.WIDE R6, R13, 0x4, R6 ;  /* 0x000000040d067825 */ /* 0x000fe400078e0206 */
[----:B------:R-:W3:Y:S04]  /*0190*/  LDG.E R4, desc[UR6][R4.64] ;  /* 0x0000000604047981 */ /* 0x000ee8000c1e1900 */
[----:B------:R-:W3:Y:S01]  /*01a0*/  LDG.E R7, desc[UR6][R6.64+0x4] ;  /* 0x0000040606077981 */ /* 0x000ee2000c1e1900 */
[----:B------:R-:W-:Y:S01]  /*01b0*/  BSSY.RECONVERGENT B0, `(.L_x_0) ;  /* 0x0000011000007945 */ /* 0x000fe20003800200 */
[----:B--2---:R-:W-:-:S04]  /*01c0*/  FADD R3, R8, -R11 ;  /* 0x8000000b08037221 */ /* 0x004fc80000000000 */
[----:B------:R-:W-:Y:S01]  /*01d0*/  FMUL R3, R3, R3 ;  /* 0x0000000303037220 */ /* 0x000fe20000400000 */
[----:B---3--:R-:W-:-:S04]  /*01e0*/  FADD R0, R4, -R7 ;  /* 0x8000000704007221 */ /* 0x008fc80000000000 */
[----:B------:R-:W-:-:S05]  /*01f0*/  FFMA R0, R0, R0, R3 ;  /* 0x0000000000007223 */ /* 0x000fca0000000003 */
[----:B------:R-:W-:Y:S01]  /*0200*/  IADD3 R3, PT, PT, R0, -0xd000000, RZ ;  /* 0xf300000000037810 */ /* 0x000fe20007ffe0ff */
[----:B------:R0:W1:Y:S03]  /*0210*/  MUFU.RSQ R13, R0 ;  /* 0x00000000000d7308 */ /* 0x0000660000001400 */
[----:B------:R-:W-:Y:S01]  /*0220*/  ISETP.GT.U32.AND P0, PT, R3, 0x727fffff, PT ;  /* 0x727fffff0300780c */ /* 0x000fe20003f04070 */
[----:B------:R-:W-:-:S12]  /*0230*/  IMAD.U32 R3, RZ, RZ, UR4 ;  /* 0x00000004ff037e24 */ /* 0x000fd8000f8e00ff */
[----:B0-----:R-:W-:Y:S05]  /*0240*/  @!P0 BRA `(.L_x_1) ;  /* 0x00000000000c8947 */ /* 0x001fea0003800000 */
[----:B------:R-:W-:-:S07]  /*0250*/  MOV R9, 0x270 ;  /* 0x0000027000097802 */ /* 0x000fce0000000f00 */
[----:B-1----:R-:W-:Y:S05]  /*0260*/  CALL.REL.NOINC `($__internal_0_$__cuda_sm20_sqrt_rn_f32_slowpath) ;  /* 0x0000000000b07944 */ /* 0x002fea0003c00000 */
[----:B------:R-:W-:Y:S05]  /*0270*/  BRA `(.L_x_2) ;  /* 0x0000000000107947 */ /* 0x000fea0003800000 */
.L_x_1:
[----:B-1----:R-:W-:Y:S01]  /*0280*/  FMUL.FTZ R5, R0, R13 ;  /* 0x0000000d00057220 */ /* 0x002fe20000410000 */
[----:B------:R-:W-:-:S03]  /*0290*/  FMUL.FTZ R13, R13, 0.5 ;  /* 0x3f0000000d0d7820 */ /* 0x000fc60000410000 */
[----:B------:R-:W-:-:S04]  /*02a0*/  FFMA R0, -R5, R5, R0 ;  /* 0x0000000505007223 */ /* 0x000fc80000000100 */
[----:B------:R-:W-:-:S07]  /*02b0*/  FFMA R0, R0, R13, R5 ;  /* 0x0000000d00007223 */ /* 0x000fce0000000005 */
.L_x_2:
[----:B------:R-:W-:Y:S05]  /*02c0*/  BSYNC.RECONVERGENT B0 ;  /* 0x0000000000007941 */ /* 0x000fea0003800200 */
.L_x_0:
[----:B------:R-:W0:Y:S01]  /*02d0*/  S2UR UR5, SR_CgaCtaId ;  /* 0x00000000000579c3 */ /* 0x000e220000008800 */
[----:B------:R-:W-:Y:S01]  /*02e0*/  UMOV UR4, 0x400 ;  /* 0x0000040000047882 */ /* 0x000fe20000000000 */
[----:B------:R-:W-:Y:S02]  /*02f0*/  ISETP.GE.U32.AND P1, PT, R3, 0x2, PT ;  /* 0x000000020300780c */ /* 0x000fe40003f26070 */
[----:B------:R-:W-:Y:S01]  /*0300*/  ISETP.NE.AND P0, PT, R2, RZ, PT ;  /* 0x000000ff0200720c */ /* 0x000fe20003f05270 */
[----:B0-----:R-:W-:-:S06]  /*0310*/  ULEA UR4, UR5, UR4, 0x18 ;  /* 0x0000000405047291 */ /* 0x001fcc000f8ec0ff */
[----:B------:R-:W-:-:S05]  /*0320*/  LEA R5, R2, UR4, 0x2 ;  /* 0x0000000402057c11 */ /* 0x000fca000f8e10ff */
[----:B------:R0:W-:Y:S01]  /*0330*/  STS [R5], R0 ;  /* 0x0000000005007388 */ /* 0x0001e20000000800 */
[----:B------:R-:W-:Y:S06]  /*0340*/  BAR.SYNC.DEFER_BLOCKING 0x0 ;  /* 0x0000000000007b1d */ /* 0x000fec0000010000 */
[----:B------:R-:W-:Y:S05]  /*0350*/  @!P1 BRA `(.L_x_3) ;  /* 0x0000000000309947 */ /* 0x000fea0003800000 */
.L_x_4:
[----:B------:R-:W-:-:S04]  /*0360*/  SHF.R.U32.HI R6, RZ, 0x1, R3 ;  /* 0x00000001ff067819 */ /* 0x000fc80000011603 */
[----:B------:R-:W-:-:S13]  /*0370*/  ISETP.GE.U32.AND P1, PT, R2, R6, PT ;  /* 0x000000060200720c */ /* 0x000fda0003f26070 */
[----:B------:R-:W-:Y:S01]  /*0380*/  @!P1 LEA R4, R6, R5, 0x2 ;  /* 0x0000000506049211 */ /* 0x000fe200078e10ff */
[----:B0-----:R-:W-:Y:S04]  /*0390*/  @!P1 LDS R0, [R5] ;  /* 0x0000000005009984 */ /* 0x001fe80000000800 */
[----:B------:R-:W0:Y:S02]  /*03a0*/  @!P1 LDS R7, [R4] ;  /* 0x0000000004079984 */ /* 0x000e240000000800 */
[----:B0-----:R-:W-:-:S04]  /*03b0*/  @!P1 FSETP.GEU.AND P2, PT, R0, R7, PT ;  /* 0x000000070000920b */ /* 0x001fc80003f4e000 */
[----:B------:R-:W-:-:S05]  /*03c0*/  @!P1 FSEL R0, R0, R7, !P2 ;  /* 0x0000000700009208 */ /* 0x000fca0005000000 */
[----:B------:R1:W-:Y:S01]  /*03d0*/  @!P1 STS [R5], R0 ;  /* 0x0000000005009388 */ /* 0x0003e20000000800 */
[----:B------:R-:W-:Y:S01]  /*03e0*/  BAR.SYNC.DEFER_BLOCKING 0x0 ;  /* 0x0000000000007b1d */ /* 0x000fe20000010000 */
[----:B------:R-:W-:Y:S01]  /*03f0*/  ISETP.GT.U32.AND P1, PT, R3, 0x3, PT ;  /* 0x000000030300780c */ /* 0x000fe20003f24070 */
[----:B------:R-:W-:-:S12]  /*0400*/  IMAD.MOV.U32 R3, RZ, RZ, R6 ;  /* 0x000000ffff037224 */ /* 0x000fd800078e0006 */
[----:B-1----:R-:W-:Y:S05]  /*0410*/  @P1 BRA `(.L_x_4) ;  /* 0xfffffffc00d01947 */ /* 0x002fea000383ffff */
.L_x_3:
[----:B------:R-:W-:Y:S05]  /*0420*/  @P0 EXIT ;  /* 0x000000000000094d */ /* 0x000fea0003800000 */
[----:B------:R-:W0:Y:S02]  /*0430*/  LDC.64 R2, c[0x4][0x18] ;  /* 0x01000600ff027b82 */ /* 0x000e240000000a00 */
[----:B0-----:R-:W2:Y:S06]  /*0440*/  LDG.E R0, desc[UR6][R2.64] ;  /* 0x0000000602007981 */ /* 0x001eac000c1e1900 */
[----:B------:R-:W0:Y:S01]  /*0450*/  S2UR UR5, SR_CgaCtaId ;  /* 0x00000000000579c3 */ /* 0x000e220000008800 */
[----:B------:R-:W-:Y:S02]  /*0460*/  UMOV UR4, 0x400 ;  /* 0x0000040000047882 */ /* 0x000fe40000000000 */
[----:B0-----:R-:W-:-:S09]  /*0470*/  ULEA UR4, UR5, UR4, 0x18 ;  /* 0x0000000405047291 */ /* 0x001fd2000f8ec0ff */
[----:B------:R-:W2:Y:S02]  /*0480*/  LDS R5, [UR4] ;  /* 0x00000004ff057984 */ /* 0x000ea40008000800 */
[----:B--2---:R-:W-:-:S13]  /*0490*/  FSETP.GTU.AND P0, PT, R0, R5, PT ;  /* 0x000000050000720b */ /* 0x004fda0003f0c000 */
[----:B------:R-:W-:Y:S05]  /*04a0*/  @!P0 EXIT ;  /* 0x000000000000894d */ /* 0x000fea0003800000 */
[----:B------:R-:W-:-:S07]  /*04b0*/  MOV R4, R0 ;  /* 0x0000000000047202 */ /* 0x000fce0000000f00 */
.L_x_5:
[----:B------:R-:W-:Y:S05]  /*04c0*/  YIELD ;  /* 0x0000000000007946 */ /* 0x000fea0003800000 */
[----:B------:R-:W2:Y:S02]  /*04d0*/  ATOMG.E.CAS.STRONG.GPU PT, R0, [R2], R4, R5 ;  /* 0x00000004020073a9 */ /* 0x000ea400001ee105 */
[----:B--2---:R-:W-:-:S04]  /*04e0*/  I2FP.F32.U32 R7, R0 ;  /* 0x0000000000077245 */ /* 0x004fc80000201000 */
[----:B------:R-:W-:Y:S01]  /*04f0*/  FSETP.NEU.AND P0, PT, R4, R7, PT ;  /* 0x000000070400720b */ /* 0x000fe20003f0d000 */
[----:B------:R-:W-:-:S12]  /*0500*/  IMAD.MOV.U32 R4, RZ, RZ, R7 ;  /* 0x000000ffff047224 */ /* 0x000fd800078e0007 */
[----:B------:R-:W-:Y:S05]  /*0510*/  @P0 BRA `(.L_x_5) ;  /* 0xfffffffc00e80947 */ /* 0x000fea000383ffff */
[----:B------:R-:W-:Y:S05]  /*0520*/  EXIT ;  /* 0x000000000000794d */ /* 0x000fea0003800000 */
        .weak           $__internal_0_$__cuda_sm20_sqrt_rn_f32_slowpath
        .type           $__internal_0_$__cuda_sm20_sqrt_rn_f32_slowpath,@function
        .size           $__internal_0_$__cuda_sm20_sqrt_rn_f32_slowpath,(.L_x_68 - $__internal_0_$__cuda_sm20_sqrt_rn_f32_slowpath)
$__internal_0_$__cuda_sm20_sqrt_rn_f32_slowpath:
[----:B------:R-:W-:-:S13]  /*0530*/  LOP3.LUT P0, RZ, R0, 0x7fffffff, RZ, 0xc0, !PT ;  /* 0x7fffffff00ff7812 */ /* 0x000fda000780c0ff */
[----:B------:R-:W-:Y:S01]  /*0540*/  @!P0 MOV R4, R0 ;  /* 0x0000000000048202 */ /* 0x000fe20000000f00 */
[----:B------:R-:W-:Y:S06]  /*0550*/  @!P0 BRA `(.L_x_6) ;  /* 0x0000000000408947 */ /* 0x000fec0003800000 */
[----:B------:R-:W-:-:S13]  /*0560*/  FSETP.GEU.FTZ.AND P0, PT, R0, RZ, PT ;  /* 0x000000ff0000720b */ /* 0x000fda0003f1e000 */
[----:B------:R-:W-:Y:S01]  /*0570*/  @!P0 IMAD.MOV.U32 R4, RZ, RZ, 0x7fffffff ;  /* 0x7fffffffff048424 */ /* 0x000fe200078e00ff */
[----:B------:R-:W-:Y:S06]  /*0580*/  @!P0 BRA `(.L_x_6) ;  /* 0x0000000000348947 */ /* 0x000fec0003800000 */
[----:B------:R-:W-:-:S13]  /*0590*/  FSETP.GTU.FTZ.AND P0, PT, |R0|, +INF , PT ;  /* 0x7f8000000000780b */ /* 0x000fda0003f1c200 */
[----:B------:R-:W-:Y:S01]  /*05a0*/  @P0 FADD.FTZ R4, R0, 1 ;  /* 0x3f80000000040421 */ /* 0x000fe20000010000 */
[----:B------:R-:W-:Y:S06]  /*05b0*/  @P0 BRA `(.L_x_6) ;  /* 0x0000000000280947 */ /* 0x000fec0003800000 */
[----:B------:R-:W-:-:S13]  /*05c0*/  FSETP.NEU.FTZ.AND P0, PT, |R0|, +INF , PT ;  /* 0x7f8000000000780b */ /* 0x000fda0003f1d200 */
[----:B------:R-:W-:-:S04]  /*05d0*/  @P0 FFMA R5, R0, 1.84467440737095516160e+19, RZ ;  /* 0x5f80000000050823 */ /* 0x000fc800000000ff */
[----:B------:R-:W0:Y:S02]  /*05e0*/  @P0 MUFU.RSQ R4, R5 ;  /* 0x0000000500040308 */ /* 0x000e240000001400 */
[----:B0-----:R-:W-:Y:S01]  /*05f0*/  @P0 FMUL.FTZ R6, R5, R4 ;  /* 0x0000000405060220 */ /* 0x001fe20000410000 */
[----:B------:R-:W-:Y:S01]  /*0600*/  @P0 FMUL.FTZ R8, R4, 0.5 ;  /* 0x3f00000004080820 */ /* 0x000fe20000410000 */
[----:B------:R-:W-:Y:S02]  /*0610*/  @!P0 MOV R4, R0 ;  /* 0x0000000000048202 */ /* 0x000fe40000000f00 */
[----:B------:R-:W-:-:S04]  /*0620*/  @P0 FADD.FTZ R7, -R6, -RZ ;  /* 0x800000ff06070221 */ /* 0x000fc80000010100 */
[----:B------:R-:W-:-:S04]  /*0630*/  @P0 FFMA R7, R6, R7, R5 ;  /* 0x0000000706070223 */ /* 0x000fc80000000005 */
[----:B------:R-:W-:-:S04]  /*0640*/  @P0 FFMA R7, R7, R8, R6 ;  /* 0x0000000807070223 */ /* 0x000fc80000000006 */
[----:B------:R-:W-:-:S07]  /*0650*/  @P0 FMUL.FTZ R4, R7, 2.3283064365386962891e-10 ;  /* 0x2f80000007040820 */ /* 0x000fce0000410000 */
.L_x_6:
[----:B------:R-:W-:Y:S01]  /*0660*/  IMAD.MOV.U32 R0, RZ, RZ, R4 ;  /* 0x000000ffff007224 */ /* 0x000fe200078e0004 */
[----:B------:R-:W-:Y:S01]  /*0670*/  MOV R4, R9 ;  /* 0x0000000900047202 */ /* 0x000fe20000000f00 */
[----:B------:R-:W-:-:S04]  /*0680*/  IMAD.MOV.U32 R5, RZ, RZ, 0x0 ;  /* 0x00000000ff057424 */ /* 0x000fc800078e00ff */
[----:B------:R-:W-:Y:S05]  /*0690*/  RET.REL.NODEC R4 `(_Z22OneThreadPerPairKernelv) ;  /* 0xfffffff804587950 */ /* 0x000fea0003c3ffff */
.L_x_7:
[----:B------:R-:W-:-:S00]  /*06a0*/  BRA `(.L_x_7) ;  /* 0xfffffffc00fc7947 */ /* 0x000fc0000383ffff */
[----:B------:R-:W-:-:S00]  /*06b0*/  NOP ;  /* 0x0000000000007918 */ /* 0x000fc00000000000 */
        /* <DEDUP_REMOVED lines=12> */
.L_x_68:


//--------------------- .text._Z26OneThreadPerParticleKernelv --------------------------
	.section	.text._Z26OneThreadPerParticleKernelv,"ax",@progbits
	.align	128
        .global         _Z26OneThreadPerParticleKernelv
        .type           _Z26OneThreadPerParticleKernelv,@function
        .size           _Z26OneThreadPerParticleKernelv,(.L_x_69 - _Z26OneThreadPerParticleKernelv)
        .other          _Z26OneThreadPerParticleKernelv,@"STO_CUDA_ENTRY STV_DEFAULT"
_Z26OneThreadPerParticleKernelv:
.text._Z26OneThreadPerParticleKernelv:
[----:B------:R-:W-:Y:S01]  /*0000*/  LDC R1, c[0x0][0x37c] ;  /* 0x0000df00ff017b82 */ /* 0x000fe20000000800 */
[----:B------:R-:W0:Y:S01]  /*0010*/  S2R R7, SR_TID.X ;  /* 0x0000000000077919 */ /* 0x000e220000002100 */
[----:B------:R-:W1:Y:S01]  /*0020*/  LDCU UR4, c[0x0][0x360] ;  /* 0x00006c00ff0477ac */ /* 0x000e620008000800 */
[----:B------:R-:W-:Y:S01]  /*0030*/  BSSY.RECONVERGENT B0, `(.L_x_8) ;  /* 0x0000189000007945 */ /* 0x000fe20003800200 */
[----:B------:R-:W-:Y:S01]  /*0040*/  HFMA2 R9, -RZ, RZ, 1.9267578125, -3.279296875 ;  /* 0x3fb5c28fff097431 */ /* 0x000fe200000001ff */
[----:B------:R-:W0:Y:S01]  /*0050*/  S2R R0, SR_CTAID.X ;  /* 0x0000000000007919 */ /* 0x000e220000002500 */
[----:B------:R-:W2:Y:S01]  /*0060*/  LDCU.64 UR6, c[0x0][0x358] ;  /* 0x00006b00ff0677ac */ /* 0x000ea20008000a00 */
[----:B-1----:R-:W-:Y:S01]  /*0070*/  MOV R6, UR4 ;  /* 0x0000000400067c02 */ /* 0x002fe20008000f00 */
[----:B0-----:R-:W-:-:S05]  /*0080*/  IMAD R5, R0, UR4, R7 ;  /* 0x0000000400057c24 */ /* 0x001fca000f8e0207 */
[----:B------:R-:W-:-:S13]  /*0090*/  ISETP.GT.AND P0, PT, R5, 0x7ffe, PT ;  /* 0x00007ffe0500780c */ /* 0x000fda0003f04270 */
[----:B--2---:R-:W-:Y:S05]  /*00a0*/  @P0 BRA `(.L_x_9) ;  /* 0x0000001800040947 */ /* 0x004fea0003800000 */
[----:B------:R-:W0:Y:S08]  /*00b0*/  LDC.64 R12, c[0x4][RZ] ;  /* 0x01000000ff0c7b82 */ /* 0x000e300000000a00 */
[----:B------:R-:W1:Y:S01]  /*00c0*/  LDC.64 R14, c[0x4][0x8] ;  /* 0x01000200ff0e7b82 */ /* 0x000e620000000a00 */
[----:B0-----:R-:W-:-:S05]  /*00d0*/  IMAD.WIDE R12, R5, 0x4, R12 ;  /* 0x00000004050c7825 */ /* 0x001fca00078e020c */
[----:B------:R0:W5:Y:S01]  /*00e0*/  LDG.E R4, desc[UR6][R12.64] ;  /* 0x000000060c047981 */ /* 0x000162000c1e1900 */
[----:B-1----:R-:W-:-:S05]  /*00f0*/  IMAD.WIDE R14, R5, 0x4, R14 ;  /* 0x00000004050e7825 */ /* 0x002fca00078e020e */
[----:B------:R0:W5:Y:S01]  /*0100*/  LDG.E R3, desc[UR6][R14.64] ;  /* 0x000000060e037981 */ /* 0x000162000c1e1900 */
[----:B------:R-:W-:-:S04]  /*0110*/  IADD3 R0, PT, PT, R5, -0x7ff8, RZ ;  /* 0xffff800805007810 */ /* 0x000fc80007ffe0ff */
[----:B------:R-:W-:Y:S01]  /*0120*/  ISETP.GE.U32.AND P0, PT, R0, 0x7, PT ;  /* 0x000000070000780c */ /* 0x000fe20003f06070 */
[----:B------:R-:W-:Y:S01]  /*0130*/  BSSY.RECONVERGENT B1, `(.L_x_10) ;  /* 0x00000c0000017945 */ /* 0x000fe20003800200 */
[----:B------:R-:W-:Y:S02]  /*0140*/  IADD3 R2, PT, PT, -R5, 0x7fff, RZ ;  /* 0x00007fff05027810 */ /* 0x000fe40007ffe1ff */
[----:B------:R-:W-:Y:S02]  /*0150*/  MOV R9, 0x3fb5c28f ;  /* 0x3fb5c28f00097802 */ /* 0x000fe40000000f00 */
[----:B------:R-:W-:-:S07]  /*0160*/  LOP3.LUT R10, R2, 0x7, RZ, 0xc0, !PT ;  /* 0x00000007020a7812 */ /* 0x000fce00078ec0ff */
[----:B0-----:R-:W-:Y:S05]  /*0170*/  @!P0 BRA `(.L_x_11) ;  /* 0x0000000800ec8947 */ /* 0x001fea0003800000 */
[----:B------:R-:W0:Y:S01]  /*0180*/  LDC.64 R14, c[0x4][0x8] ;  /* 0x01000200ff0e7b82 */ /* 0x000e220000000a00 */
[----:B------:R-:W-:Y:S02]  /*0190*/  LOP3.LUT R11, R2, 0xfffffff8, RZ, 0xc0, !PT ;  /* 0xfffffff8020b7812 */ /* 0x000fe400078ec0ff */
[----:B------:R-:W-:Y:S02]  /*01a0*/  MOV R9, 0x3fb5c28f ;  /* 0x3fb5c28f00097802 */ /* 0x000fe40000000f00 */
[----:B------:R-:W-:-:S03]  /*01b0*/  IADD3 R11, PT, PT, -R11, RZ, RZ ;  /* 0x000000ff0b0b7210 */ /* 0x000fc60007ffe1ff */
[----:B------:R-:W1:Y:S04]  /*01c0*/  LDC.64 R12, c[0x4][RZ] ;  /* 0x01000000ff0c7b82 */ /* 0x000e680000000a00 */
.L_x_36:
[----:B0-----:R-:W-:-:S04]  /*01d0*/  IMAD.WIDE R16, R5, 0x4, R14 ;  /* 0x0000000405107825 */ /* 0x001fc800078e020e */
[----:B-1----:R-:W-:Y:S01]  /*01e0*/  IMAD.WIDE R18, R5, 0x4, R12 ;  /* 0x0000000405127825 */ /* 0x002fe200078e020c */
[----:B------:R-:W2:Y:S04]  /*01f0*/  LDG.E R0, desc[UR6][R16.64+0x4] ;  /* 0x0000040610007981 */ /* 0x000ea8000c1e1900 */
[----:B------:R-:W3:Y:S01]  /*0200*/  LDG.E R21, desc[UR6][R18.64+0x4] ;  /* 0x0000040612157981 */ /* 0x000ee2000c1e1900 */
[----:B------:R-:W-:Y:S01]  /*0210*/  IADD3 R11, PT, PT, R11, 0x8, RZ ;  /* 0x000000080b0b7810 */ /* 0x000fe20007ffe0ff */
[----:B------:R-:W-:Y:S03]  /*0220*/  BSSY.RECONVERGENT B2, `(.L_x_12) ;  /* 0x0000012000027945 */ /* 0x000fe60003800200 */
[----:B------:R-:W-:Y:S01]  /*0230*/  ISETP.NE.AND P0, PT, R11, RZ, PT ;  /* 0x000000ff0b00720c */ /* 0x000fe20003f05270 */
[----:B--2--5:R-:W-:Y:S01]  /*0240*/  FADD R0, R3, -R0 ;  /* 0x8000000003007221 */ /* 0x024fe20000000000 */
[----:B---3--:R-:W-:-:S03]  /*0250*/  FADD R21, R4, -R21 ;  /* 0x8000001504157221 */ /* 0x008fc60000000000 */
[----:B------:R-:W-:-:S04]  /*0260*/  FMUL R0, R0, R0 ;  /* 0x0000000000007220 */ /* 0x000fc80000400000 */
[----:B------:R-:W-:-:S04]  /*0270*/  FFMA R21, R21, R21, R0 ;  /* 0x0000001515157223 */ /* 0x000fc80000000000 */
[----:B------:R0:W1:Y:S01]  /*0280*/  MUFU.RSQ R8, R21 ;  /* 0x0000001500087308 */ /* 0x0000620000001400 */
[----:B------:R-:W-:-:S04]  /*0290*/  IADD3 R0, PT, PT, R21, -0xd000000, RZ ;  /* 0xf300000015007810 */ /* 0x000fc80007ffe0ff */
[----:B------:R-:W-:-:S13]  /*02a0*/  ISETP.GT.U32.AND P1, PT, R0, 0x727fffff, PT ;  /* 0x727fffff0000780c */ /* 0x000fda0003f24070 */
[----:B01----:R-:W-:Y:S05]  /*02b0*/  @!P1 BRA `(.L_x_13) ;  /* 0x0000000000109947 */ /* 0x003fea0003800000 */
[----:B------:R-:W-:Y:S02]  /*02c0*/  MOV R0, R21 ;  /* 0x0000001500007202 */ /* 0x000fe40000000f00 */
[----:B------:R-:W-:-:S07]  /*02d0*/  MOV R8, 0x2f0 ;  /* 0x000002f000087802 */ /* 0x000fce0000000f00 */
[----:B------:R-:W-:Y:S05]  /*02e0*/  CALL.REL.NOINC `($__internal_1_$__cuda_sm20_sqrt_rn_f32_slowpath) ;  /* 0x0000001800107944 */ /* 0x000fea0003c00000 */
[----:B------:R-:W-:Y:S05]  /*02f0*/  BRA `(.L_x_14) ;  /* 0x0000000000107947 */ /* 0x000fea0003800000 */
.L_x_13:
[----:B------:R-:W-:Y:S01]  /*0300*/  FMUL.FTZ R22, R21, R8 ;  /* 0x0000000815167220 */ /* 0x000fe20000410000 */
[----:B------:R-:W-:-:S03]  /*0310*/  FMUL.FTZ R0, R8, 0.5 ;  /* 0x3f00000008007820 */ /* 0x000fc60000410000 */
[----:B------:R-:W-:-:S04]  /*0320*/  FFMA R21, -R22, R22, R21 ;  /* 0x0000001616157223 */ /* 0x000fc80000000115 */
[----:B------:R-:W-:-:S07]  /*0330*/  FFMA R22, R21, R0, R22 ;  /* 0x0000000015167223 */ /* 0x000fce0000000016 */
.L_x_14:
[----:B------:R-:W-:Y:S05]  /*0340*/  BSYNC.RECONVERGENT B2 ;  /* 0x0000000000027941 */ /* 0x000fea0003800200 */
.L_x_12:
[----:B------:R-:W2:Y:S04]  /*0350*/  LDG.E R0, desc[UR6][R16.64+0x8] ;  /* 0x0000080610007981 */ /* 0x000ea8000c1e1900 */
[----:B------:R-:W3:Y:S01]  /*0360*/  LDG.E R21, desc[UR6][R18.64+0x8] ;  /* 0x0000080612157981 */ /* 0x000ee2000c1e1900 */
[CC--:B------:R-:W-:Y:S01]  /*0370*/  FSETP.GEU.AND P1, PT, R22.reuse, R9.reuse, PT ;  /* 0x000000091600720b */ /* 0x0c0fe20003f2e000 */
[----:B------:R-:W-:Y:S03]  /*0380*/  BSSY.RECONVERGENT B2, `(.L_x_15) ;  /* 0x0000012000027945 */ /* 0x000fe60003800200 */
[----:B------:R-:W-:Y:S01]  /*0390*/  FSEL R9, R22, R9, !P1 ;  /* 0x0000000916097208 */ /* 0x000fe20004800000 */
[----:B--2---:R-:W-:Y:S01]  /*03a0*/  FADD R0, R3, -R0 ;  /* 0x8000000003007221 */ /* 0x004fe20000000000 */
        /* <DEDUP_REMOVED lines=11> */
.L_x_16:
[----:B------:R-:W-:Y:S01]  /*0460*/  FMUL.FTZ R22, R21, R8 ;  /* 0x0000000815167220 */ /* 0x000fe20000410000 */
[----:B------:R-:W-:-:S03]  /*0470*/  FMUL.FTZ R0, R8, 0.5 ;  /* 0x3f00000008007820 */ /* 0x000fc60000410000 */
[----:B------:R-:W-:-:S04]  /*0480*/  FFMA R21, -R22, R22, R21 ;  /* 0x0000001616157223 */ /* 0x000fc80000000115 */
[----:B------:R-:W-:-:S07]  /*0490*/  FFMA R22, R21, R0, R22 ;  /* 0x0000000015167223 */ /* 0x000fce0000000016 */
.L_x_17:
[----:B------:R-:W-:Y:S05]  /*04a0*/  BSYNC.RECONVERGENT B2 ;  /* 0x0000000000027941 */ /* 0x000fea0003800200 */
.L_x_15:
        /* <DEDUP_REMOVED lines=17> */
.L_x_19:
[----:B------:R-:W-:Y:S01]  /*05c0*/  FMUL.FTZ R22, R21, R8 ;  /* 0x0000000815167220 */ /* 0x000fe20000410000 */
[----:B------:R-:W-:-:S03]  /*05d0*/  FMUL.FTZ R0, R8, 0.5 ;  /* 0x3f00000008007820 */ /* 0x000fc60000410000 */
[----:B------:R-:W-:-:S04]  /*05e0*/  FFMA R21, -R22, R22, R21 ;  /* 0x0000001616157223 */ /* 0x000fc80000000115 */
[----:B------:R-:W-:-:S07]  /*05f0*/  FFMA R22, R21, R0, R22 ;  /* 0x0000000015167223 */ /* 0x000fce0000000016 */
.L_x_20:
[----:B------:R-:W-:Y:S05]  /*0600*/  BSYNC.RECONVERGENT B2 ;  /* 0x0000000000027941 */ /* 0x000fea0003800200 */
.L_x_18:
        /* <DEDUP_REMOVED lines=17> */
.L_x_22:
[----:B------:R-:W-:Y:S01]  /*0720*/  FMUL.FTZ R22, R21, R8 ;  /* 0x0000000815167220 */ /* 0x000fe20000410000 */
[----:B------:R-:W-:-:S03]  /*0730*/  FMUL.FTZ R0, R8, 0.5 ;  /* 0x3f00000008007820 */ /* 0x000fc60000410000 */
[----:B------:R-:W-:-:S04]  /*0740*/  FFMA R21, -R22, R22, R21 ;  /* 0x0000001616157223 */ /* 0x000fc80000000115 */
[----:B------:R-:W-:-:S07]  /*0750*/  FFMA R22, R21, R0, R22 ;  /* 0x0000000015167223 */ /* 0x000fce0000000016 */
.L_x_23:
[----:B------:R-:W-:Y:S05]  /*0760*/  BSYNC.RECONVERGENT B2 ;  /* 0x0000000000027941 */ /* 0x000fea0003800200 */
.L_x_21:
        /* <DEDUP_REMOVED lines=17> */
.L_x_25:
[----:B------:R-:W-:Y:S01]  /*0880*/  FMUL.FTZ R22, R21, R8 ;  /* 0x0000000815167220 */ /* 0x000fe20000410000 */
[----:B------:R-:W-:-:S03]  /*0890*/  FMUL.FTZ R0, R8, 0.5 ;  /* 0x3f00000008007820 */ /* 0x000fc60000410000 */
[----:B------:R-:W-:-:S04]  /*08a0*/  FFMA R21, -R22, R22, R21 ;  /* 0x0000001616157223 */ /* 0x000fc80000000115 */
[----:B------:R-:W-:-:S07]  /*08b0*/  FFMA R22, R21, R0, R22 ;  /* 0x0000000015167223 */ /* 0x000fce0000000016 */
.L_x_26:
[----:B------:R-:W-:Y:S05]  /*08c0*/  BSYNC.RECONVERGENT B2 ;  /* 0x0000000000027941 */ /* 0x000fea0003800200 */
.L_x_24:
        /* <DEDUP_REMOVED lines=17> */
.L_x_28:
[----:B------:R-:W-:Y:S01]  /*09e0*/  FMUL.FTZ R22, R21, R8 ;  /* 0x0000000815167220 */ /* 0x000fe20000410000 */
[----:B------:R-:W-:-:S03]  /*09f0*/  FMUL.FTZ R0, R8, 0.5 ;  /* 0x3f00000008007820 */ /* 0x000fc60000410000 */
[----:B------:R-:W-:-:S04]  /*0a00*/  FFMA R21, -R22, R22, R21 ;  /* 0x0000001616157223 */ /* 0x000fc80000000115 */
[----:B------:R-:W-:-:S07]  /*0a10*/  FFMA R22, R21, R0, R22 ;  /* 0x0000000015167223 */ /* 0x000fce0000000016 */
.L_x_29:
[----:B------:R-:W-:Y:S05]  /*0a20*/  BSYNC.RECONVERGENT B2 ;  /* 0x0000000000027941 */ /* 0x000fea0003800200 */
.L_x_27:
        /* <DEDUP_REMOVED lines=17> */
.L_x_31:
[----:B------:R-:W-:Y:S01]  /*0b40*/  FMUL.FTZ R22, R21, R8 ;  /* 0x0000000815167220 */ /* 0x000fe20000410000 */
[----:B------:R-:W-:-:S03]  /*0b50*/  FMUL.FTZ R0, R8, 0.5 ;  /* 0x3f00000008007820 */ /* 0x000fc60000410000 */
[----:B------:R-:W-:-:S04]  /*0b60*/  FFMA R21, -R22, R22, R21 ;  /* 0x0000001616157223 */ /* 0x000fc80000000115 */
[----:B------:R-:W-:-:S07]  /*0b70*/  FFMA R22, R21, R0, R22 ;  /* 0x0000000015167223 */ /* 0x000fce0000000016 */
.L_x_32:
[----:B------:R-:W-:Y:S05]  /*0b80*/  BSYNC.RECONVERGENT B2 ;  /* 0x0000000000027941 */ /* 0x000fea0003800200 */
.L_x_30:
[----:B------:R-:W2:Y:S04]  /*0b90*/  LDG.E R16, desc[UR6][R16.64+0x20] ;  /* 0x0000200610107981 */ /* 0x000ea8000c1e1900 */
[----:B------:R-:W3:Y:S01]  /*0ba0*/  LDG.E R19, desc[UR6][R18.64+0x20] ;  /* 0x0000200612137981 */ /* 0x000ee2000c1e1900 */
[CC--:B------:R-:W-:Y:S01]  /*0bb0*/  FSETP.GEU.AND P1, PT, R22.reuse, R9.reuse, PT ;  /* 0x000000091600720b */ /* 0x0c0fe20003f2e000 */
[----:B------:R-:W-:Y:S01]  /*0bc0*/  BSSY.RECONVERGENT B2, `(.L_x_33) ;  /* 0x0000013000027945 */ /* 0x000fe20003800200 */
[----:B------:R-:W-:Y:S02]  /*0bd0*/  IADD3 R5, PT, PT, R5, 0x8, RZ ;  /* 0x0000000805057810 */ /* 0x000fe40007ffe0ff */
        /* <DEDUP_REMOVED lines=13> */
.L_x_34:
[----:B------:R-:W-:Y:S01]  /*0cb0*/  FMUL.FTZ R22, R21, R8 ;  /* 0x0000000815167220 */ /* 0x000fe20000410000 */
[----:B------:R-:W-:-:S03]  /*0cc0*/  FMUL.FTZ R0, R8, 0.5 ;  /* 0x3f00000008007820 */ /* 0x000fc60000410000 */
[----:B------:R-:W-:-:S04]  /*0cd0*/  FFMA R17, -R22, R22, R21 ;  /* 0x0000001616117223 */ /* 0x000fc80000000115 */
[----:B------:R-:W-:-:S07]  /*0ce0*/  FFMA R22, R17, R0, R22 ;  /* 0x0000000011167223 */ /* 0x000fce0000000016 */
.L_x_35:
[----:B------:R-:W-:Y:S05]  /*0cf0*/  BSYNC.RECONVERGENT B2 ;  /* 0x0000000000027941 */ /* 0x000fea0003800200 */
.L_x_33:
[----:B------:R-:W-:-:S04]  /*0d00*/  FSETP.GEU.AND P1, PT, R22, R9, PT ;  /* 0x000000091600720b */ /* 0x000fc80003f2e000 */
[----:B------:R-:W-:Y:S01]  /*0d10*/  FSEL R9, R22, R9, !P1 ;  /* 0x0000000916097208 */ /* 0x000fe20004800000 */
[----:B------:R-:W-:Y:S08]  /*0d20*/  @P0 BRA `(.L_x_36) ;  /* 0xfffffff400280947 */ /* 0x000ff0000383ffff */
.L_x_11:
[----:B------:R-:W-:Y:S05]  /*0d30*/  BSYNC.RECONVERGENT B1 ;  /* 0x0000000000017941 */ /* 0x000fea0003800200 */
.L_x_10:
[----:B------:R-:W-:-:S13]  /*0d40*/  ISETP.NE.AND P0, PT, R10, RZ, PT ;  /* 0x000000ff0a00720c */ /* 0x000fda0003f05270 */
[----:B------:R-:W-:Y:S05]  /*0d50*/  @!P0 BRA `(.L_x_9) ;  /* 0x0000000800d88947 */ /* 0x000fea0003800000 */
[----:B------:R-:W-:Y:S01]  /*0d60*/  ISETP.GE.U32.AND P0, PT, R10, 0x4, PT ;  /* 0x000000040a00780c */ /* 0x000fe20003f06070 */
[----:B------:R-:W-:Y:S01]  /*0d70*/  BSSY.RECONVERGENT B1, `(.L_x_37) ;  /* 0x0000060000017945 */ /* 0x000fe20003800200 */
[----:B------:R-:W-:-:S11]  /*0d80*/  LOP3.LUT R14, R2, 0x3, RZ, 0xc0, !PT ;  /* 0x00000003020e7812 */ /* 0x000fd600078ec0ff */
[----:B------:R-:W-:Y:S05]  /*0d90*/  @!P0 BRA `(.L_x_38) ;  /* 0x0000000400748947 */ /* 0x000fea0003800000 */
[----:B------:R-:W0:Y:S08]  /*0da0*/  LDC.64 R10, c[0x4][0x8] ;  /* 0x01000200ff0a7b82 */ /* 0x000e300000000a00 */
[----:B------:R-:W1:Y:S01]  /*0db0*/  LDC.64 R12, c[0x4][RZ] ;  /* 0x01000000ff0c7b82 */ /* 0x000e620000000a00 */
[----:B0-----:R-:W-:-:S05]  /*0dc0*/  IMAD.WIDE R10, R5, 0x4, R10 ;  /* 0x00000004050a7825 */ /* 0x001fca00078e020a */
[----:B------:R-:W2:Y:S01]  /*0dd0*/  LDG.E R0, desc[UR6][R10.64+0x4] ;  /* 0x000004060a007981 */ /* 0x000ea2000c1e1900 */
[----:B-1----:R-:W-:-:S05]  /*0de0*/  IMAD.WIDE R12, R5, 0x4, R12 ;  /* 0x00000004050c7825 */ /* 0x002fca00078e020c */
[----:B------:R-:W3:Y:S01]  /*0df0*/  LDG.E R15, desc[UR6][R12.64+0x4] ;  /* 0x000004060c0f7981 */ /* 0x000ee2000c1e1900 */
[----:B------:R-:W-:Y:S01]  /*0e00*/  BSSY.RECONVERGENT B2, `(.L_x_39) ;  /* 0x0000011000027945 */ /* 0x000fe20003800200 */
[----:B--2--5:R-:W-:-:S04]  /*0e10*/  FADD R0, R3, -R0 ;  /* 0x8000000003007221 */ /* 0x024fc80000000000 */
[----:B------:R-:W-:Y:S01]  /*0e20*/  FMUL R0, R0, R0 ;  /* 0x0000000000007220 */ /* 0x000fe20000400000 */
[----:B---3--:R-:W-:-:S04]  /*0e30*/  FADD R15, R4, -R15 ;  /* 0x8000000f040f7221 */ /* 0x008fc80000000000 */
[----:B------:R-:W-:-:S05]  /*0e40*/  FFMA R15, R15, R15, R0 ;  /* 0x0000000f0f0f7223 */ /* 0x000fca0000000000 */
[----:B------:R-:W-:Y:S01]  /*0e50*/  IADD3 R0, PT, PT, R15, -0xd000000, RZ ;  /* 0xf30000000f007810 */ /* 0x000fe20007ffe0ff */
[----:B------:R0:W1:Y:S03]  /*0e60*/  MUFU.RSQ R8, R15 ;  /* 0x0000000f00087308 */ /* 0x0000660000001400 */
[----:B------:R-:W-:-:S13]  /*0e70*/  ISETP.GT.U32.AND P0, PT, R0, 0x727fffff, PT ;  /* 0x727fffff0000780c */ /* 0x000fda0003f04070 */
[----:B0-----:R-:W-:Y:S05]  /*0e80*/  @!P0 BRA `(.L_x_40) ;  /* 0x0000000000108947 */ /* 0x001fea0003800000 */
[----:B------:R-:W-:Y:S02]  /*0e90*/  MOV R0, R15 ;  /* 0x0000000f00007202 */ /* 0x000fe40000000f00 */
[----:B-1----:R-:W-:-:S07]  /*0ea0*/  MOV R8, 0xec0 ;  /* 0x00000ec000087802 */ /* 0x002fce0000000f00 */
[----:B------:R-:W-:Y:S05]  /*0eb0*/  CALL.REL.NOINC `($__internal_1_$__cuda_sm20_sqrt_rn_f32_slowpath) ;  /* 0x0000000c001c7944 */ /* 0x000fea0003c00000 */
[----:B------:R-:W-:Y:S05]  /*0ec0*/  BRA `(.L_x_41) ;  /* 0x0000000000107947 */ /* 0x000fea0003800000 */
.L_x_40:
[----:B-1----:R-:W-:Y:S01]  /*0ed0*/  FMUL.FTZ R22, R15, R8 ;  /* 0x000000080f167220 */ /* 0x002fe20000410000 */
[----:B------:R-:W-:-:S03]  /*0ee0*/  FMUL.FTZ R0, R8, 0.5 ;  /* 0x3f00000008007820 */ /* 0x000fc60000410000 */
[----:B------:R-:W-:-:S04]  /*0ef0*/  FFMA R15, -R22, R22, R15 ;  /* 0x00000016160f7223 */ /* 0x000fc8000000010f */
[----:B------:R-:W-:-:S07]  /*0f00*/  FFMA R22, R15, R0, R22 ;  /* 0x000000000f167223 */ /* 0x000fce0000000016 */
.L_x_41:
[----:B------:R-:W-:Y:S05]  /*0f10*/  BSYNC.RECONVERGENT B2 ;  /* 0x0000000000027941 */ /* 0x000fea0003800200 */
.L_x_39:
        /* <DEDUP_REMOVED lines=17> */
.L_x_43:
[----:B------:R-:W-:Y:S01]  /*1030*/  FMUL.FTZ R22, R15, R8 ;  /* 0x000000080f167220 */ /* 0x000fe20000410000 */
[----:B------:R-:W-:-:S03]  /*1040*/  FMUL.FTZ R0, R8, 0.5 ;  /* 0x3f00000008007820 */ /* 0x000fc60000410000 */
[----:B------:R-:W-:-:S04]  /*1050*/  FFMA R15, -R22, R22, R15 ;  /* 0x00000016160f7223 */ /* 0x000fc8000000010f */
[----:B------:R-:W-:-:S07]  /*1060*/  FFMA R22, R15, R0, R22 ;  /* 0x000000000f167223 */ /* 0x000fce0000000016 */
.L_x_44:
[----:B------:R-:W-:Y:S05]  /*1070*/  BSYNC.RECONVERGENT B2 ;  /* 0x0000000000027941 */ /* 0x000fea0003800200 */
.L_x_42:
        /* <DEDUP_REMOVED lines=17> */
.L_x_46:
[----:B------:R-:W-:Y:S01]  /*1190*/  FMUL.FTZ R22, R15, R8 ;  /* 0x000000080f167220 */ /* 0x000fe20000410000 */
[----:B------:R-:W-:-:S03]  /*11a0*/  FMUL.FTZ R0, R8, 0.5 ;  /* 0x3f00000008007820 */ /* 0x000fc60000410000 */
[----:B------:R-:W-:-:S04]  /*11b0*/  FFMA R15, -R22, R22, R15 ;  /* 0x00000016160f7223 */ /* 0x000fc8000000010f */
[----:B------:R-:W-:-:S07]  /*11c0*/  FFMA R22, R15, R0, R22 ;  /* 0x000000000f167223 */ /* 0x000fce0000000016 */
.L_x_47:
[----:B------:R-:W-:Y:S05]  /*11d0*/  BSYNC.RECONVERGENT B2 ;  /* 0x0000000000027941 */ /* 0x000fea0003800200 */
.L_x_45:
[----:B------:R-:W2:Y:S04]  /*11e0*/  LDG.E R10, desc[UR6][R10.64+0x10] ;  /* 0x000010060a0a7981 */ /* 0x000ea8000c1e1900 */
[----:B------:R-:W3:Y:S01]  /*11f0*/  LDG.E R13, desc[UR6][R12.64+0x10] ;  /* 0x000010060c0d7981 */ /* 0x000ee2000c1e1900 */
[----:B------:R-:W-:Y:S01]  /*1200*/  FSETP.GEU.AND P0, PT, R22, R9, PT ;  /* 0x000000091600720b */ /* 0x000fe20003f0e000 */
[----:B------:R-:W-:Y:S01]  /*1210*/  BSSY.RECONVERGENT B2, `(.L_x_48) ;  /* 0x0000013000027945 */ /* 0x000fe20003800200 */
[----:B------:R-:W-:Y:S01]  /*1220*/  IADD3 R5, PT, PT, R5, 0x4, RZ ;  /* 0x0000000405057810 */ /* 0x000fe20007ffe0ff */
[----:B--2---:R-:W-:Y:S01]  /*1230*/  FADD R8, R3, -R10 ;  /* 0x8000000a03087221 */ /* 0x004fe20000000000 */
[----:B---3--:R-:W-:-:S03]  /*1240*/  FADD R0, R4, -R13 ;  /* 0x8000000d04007221 */ /* 0x008fc60000000000 */
[----:B------:R-:W-:-:S04]  /*1250*/  FMUL R15, R8, R8 ;  /* 0x00000008080f7220 */ /* 0x000fc80000400000 */
[----:B------:R-:W-:Y:S01]  /*1260*/  FFMA R17, R0, R0, R15 ;  /* 0x0000000000117223 */ /* 0x000fe2000000000f */
[----:B------:R-:W-:-:S03]  /*1270*/  FSEL R15, R22, R9, !P0 ;  /* 0x00000009160f7208 */ /* 0x000fc60004000000 */
        /* <DEDUP_REMOVED lines=8> */
.L_x_49:
[----:B------:R-:W-:Y:S01]  /*1300*/  FMUL.FTZ R22, R17, R8 ;  /* 0x0000000811167220 */ /* 0x000fe20000410000 */
[----:B------:R-:W-:-:S03]  /*1310*/  FMUL.FTZ R0, R8, 0.5 ;  /* 0x3f00000008007820 */ /* 0x000fc60000410000 */
[----:B------:R-:W-:-:S04]  /*1320*/  FFMA R9, -R22, R22, R17 ;  /* 0x0000001616097223 */ /* 0x000fc80000000111 */
[----:B------:R-:W-:-:S07]  /*1330*/  FFMA R22, R9, R0, R22 ;  /* 0x0000000009167223 */ /* 0x000fce0000000016 */
.L_x_50:
[----:B------:R-:W-:Y:S05]  /*1340*/  BSYNC.RECONVERGENT B2 ;  /* 0x0000000000027941 */ /* 0x000fea0003800200 */
.L_x_48:
[----:B------:R-:W-:-:S04]  /*1350*/  FSETP.GEU.AND P0, PT, R22, R15, PT ;  /* 0x0000000f1600720b */ /* 0x000fc80003f0e000 */
[----:B------:R-:W-:-:S09]  /*1360*/  FSEL R9, R22, R15, !P0 ;  /* 0x0000000f16097208 */ /* 0x000fd20004000000 */
.L_x_38:
[----:B------:R-:W-:Y:S05]  /*1370*/  BSYNC.RECONVERGENT B1 ;  /* 0x0000000000017941 */ /* 0x000fea0003800200 */
.L_x_37:
[----:B------:R-:W-:-:S13]  /*1380*/  ISETP.NE.AND P0, PT, R14, RZ, PT ;  /* 0x000000ff0e00720c */ /* 0x000fda0003f05270 */
[----:B------:R-:W-:Y:S05]  /*1390*/  @!P0 BRA `(.L_x_9) ;  /* 0x0000000400488947 */ /* 0x000fea0003800000 */
[----:B------:R-:W-:Y:S01]  /*13a0*/  ISETP.NE.AND P0, PT, R14, 0x1, PT ;  /* 0x000000010e00780c */ /* 0x000fe20003f05270 */
[----:B------:R-:W-:-:S12]  /*13b0*/  BSSY.RECONVERGENT B1, `(.L_x_51) ;  /* 0x0000033000017945 */ /* 0x000fd80003800200 */
        /* <DEDUP_REMOVED lines=20> */
.L_x_54:
[----:B-1----:R-:W-:Y:S01]  /*1500*/  FMUL.FTZ R22, R15, R8 ;  /* 0x000000080f167220 */ /* 0x002fe20000410000 */
[----:B------:R-:W-:-:S03]  /*1510*/  FMUL.FTZ R0, R8, 0.5 ;  /* 0x3f00000008007820 */ /* 0x000fc60000410000 */
[----:B------:R-:W-:-:S04]  /*1520*/  FFMA R15, -R22, R22, R15 ;  /* 0x00000016160f7223 */ /* 0x000fc8000000010f */
[----:B------:R-:W-:-:S07]  /*1530*/  FFMA R22, R15, R0, R22 ;  /* 0x000000000f167223 */ /* 0x000fce0000000016 */
.L_x_55:
[----:B------:R-:W-:Y:S05]  /*1540*/  BSYNC.RECONVERGENT B2 ;  /* 0x0000000000027941 */ /* 0x000fea0003800200 */
.L_x_53:
        /* <DEDUP_REMOVED lines=18> */
.L_x_57:
[----:B------:R-:W-:Y:S01]  /*1670*/  FMUL.FTZ R22, R17, R8 ;  /* 0x0000000811167220 */ /* 0x000fe20000410000 */
[----:B------:R-:W-:-:S03]  /*1680*/  FMUL.FTZ R0, R8, 0.5 ;  /* 0x3f00000008007820 */ /* 0x000fc60000410000 */
[----:B------:R-:W-:-:S04]  /*1690*/  FFMA R9, -R22, R22, R17 ;  /* 0x0000001616097223 */ /* 0x000fc80000000111 */
[----:B------:R-:W-:-:S07]  /*16a0*/  FFMA R22, R9, R0, R22 ;  /* 0x0000000009167223 */ /* 0x000fce0000000016 */
.L_x_58:
[----:B------:R-:W-:Y:S05]  /*16b0*/  BSYNC.RECONVERGENT B2 ;  /* 0x0000000000027941 */ /* 0x000fea0003800200 */
.L_x_56:
[----:B------:R-:W-:-:S04]  /*16c0*/  FSETP.GEU.AND P0, PT, R22, R15, PT ;  /* 0x0000000f1600720b */ /* 0x000fc80003f0e000 */
[----:B------:R-:W-:-:S09]  /*16d0*/  FSEL R9, R22, R15, !P0 ;  /* 0x0000000f16097208 */ /* 0x000fd20004000000 */
.L_x_52:
[----:B------:R-:W-:Y:S05]  /*16e0*/  BSYNC.RECONVERGENT B1 ;  /* 0x0000000000017941 */ /* 0x000fea0003800200 */
.L_x_51:
[----:B------:R-:W-:-:S04]  /*16f0*/  LOP3.LUT R2, R2, 0x1, RZ, 0xc0, !PT ;  /* 0x0000000102027812 */ /* 0x000fc800078ec0ff */
[----:B------:R-:W-:-:S13]  /*1700*/  ISETP.NE.U32.AND P0, PT, R2, 0x1, PT ;  /* 0x000000010200780c */ /* 0x000fda0003f05070 */
[----:B------:R-:W-:Y:S05]  /*1710*/  @P0 BRA `(.L_x_9) ;  /* 0x0000000000680947 */ /* 0x000fea0003800000 */
[----:B------:R-:W0:Y:S08]  /*1720*/  LDC.64 R12, c[0x4][0x8] ;  /* 0x01000200ff0c7b82 */ /* 0x000e300000000a00 */
[----:B------:R-:W1:Y:S01]  /*1730*/  LDC.64 R10, c[0x4][RZ] ;  /* 0x01000000ff0a7b82 */ /* 0x000e620000000a00 */
[----:B0-----:R-:W-:-:S06]  /*1740*/  IMAD.WIDE R12, R5, 0x4, R12 ;  /* 0x00000004050c7825 */ /* 0x001fcc00078e020c */
[----:B------:R-:W2:Y:S01]  /*1750*/  LDG.E R12, desc[UR6][R12.64+0x4] ;  /* 0x000004060c0c7981 */ /* 0x000ea2000c1e1900 */
[----:B-1----:R-:W-:-:S06]  /*1760*/  IMAD.WIDE R10, R5, 0x4, R10 ;  /* 0x00000004050a7825 */ /* 0x002fcc00078e020a */
        /* <DEDUP_REMOVED lines=11> */
[----:B------:R-:W-:-:S07]  /*1820*/  MOV R8, 0x1840 ;  /* 0x0000184000087802 */ /* 0x000fce0000000f00 */
[----:B-1----:R-:W-:Y:S05]  /*1830*/  CALL.REL.NOINC `($__internal_1_$__cuda_sm20_sqrt_rn_f32_slowpath) ;  /* 0x0000000000bc7944 */ /* 0x002fea0003c00000 */
[----:B------:R-:W-:Y:S05]  /*1840*/  BRA `(.L_x_61) ;  /* 0x0000000000107947 */ /* 0x000fea0003800000 */
.L_x_60:
[----:B-1----:R-:W-:Y:S01]  /*1850*/  FMUL.FTZ R22, R3, R2 ;  /* 0x0000000203167220 */ /* 0x002fe20000410000 */
[----:B------:R-:W-:-:S03]  /*1860*/  FMUL.FTZ R0, R2, 0.5 ;  /* 0x3f00000002007820 */ /* 0x000fc60000410000 */
[----:B------:R-:W-:-:S04]  /*1870*/  FFMA R3, -R22, R22, R3 ;  /* 0x0000001616037223 */ /* 0x000fc80000000103 */
[----:B------:R-:W-:-:S07]  /*1880*/  FFMA R22, R3, R0, R22 ;  /* 0x0000000003167223 */ /* 0x000fce0000000016 */
.L_x_61:
[----:B------:R-:W-:Y:S05]  /*1890*/  BSYNC.RECONVERGENT B1 ;  /* 0x0000000000017941 */ /* 0x000fea0003800200 */
.L_x_59:
[----:B------:R-:W-:-:S04]  /*18a0*/  FSETP.GEU.AND P0, PT, R22, R9, PT ;  /* 0x000000091600720b */ /* 0x000fc80003f0e000 */
[----:B------:R-:W-:-:S09]  /*18b0*/  FSEL R9, R22, R9, !P0 ;  /* 0x0000000916097208 */ /* 0x000fd20004000000 */
.L_x_9:
[----:B------:R-:W-:Y:S05]  /*18c0*/  BSYNC.RECONVERGENT B0 ;  /* 0x0000000000007941 */ /* 0x000fea0003800200 */
.L_x_8:
        /* <DEDUP_REMOVED lines=9> */
.L_x_63:
[----:B-----5:R-:W-:-:S04]  /*1960*/  SHF.R.U32.HI R4, RZ, 0x1, R6 ;  /* 0x00000001ff047819 */ /* 0x020fc80000011606 */
[----:B------:R-:W-:-:S13]  /*1970*/  ISETP.GE.U32.AND P1, PT, R7, R4, PT ;  /* 0x000000040700720c */ /* 0x000fda0003f26070 */
[----:B------:R-:W-:Y:S01]  /*1980*/  @!P1 LEA R3, R4, R0, 0x2 ;  /* 0x0000000004039211 */ /* 0x000fe200078e10ff */
[----:B------:R-:W-:Y:S05]  /*1990*/  @!P1 LDS R2, [R0] ;  /* 0x0000000000029984 */ /* 0x000fea0000000800 */
[----:B------:R-:W1:Y:S02]  /*19a0*/  @!P1 LDS R3, [R3] ;  /* 0x0000000003039984 */ /* 0x000e640000000800 */
[----:B-1----:R-:W-:-:S04]  /*19b0*/  @!P1 FSETP.GEU.AND P2, PT, R2, R3, PT ;  /* 0x000000030200920b */ /* 0x002fc80003f4e000 */
[----:B------:R-:W-:-:S05]  /*19c0*/  @!P1 FSEL R5, R2, R3, !P2 ;  /* 0x0000000302059208 */ /* 0x000fca0005000000 */
[----:B------:R1:W-:Y:S01]  /*19d0*/  @!P1 STS [R0], R5 ;  /* 0x0000000500009388 */ /* 0x0003e20000000800 */
[----:B------:R-:W-:Y:S01]  /*19e0*/  BAR.SYNC.DEFER_BLOCKING 0x0 ;  /* 0x0000000000007b1d */ /* 0x000fe20000010000 */
[----:B------:R-:W-:Y:S02]  /*19f0*/  ISETP.GT.U32.AND P1, PT, R6, 0x3, PT ;  /* 0x000000030600780c */ /* 0x000fe40003f24070 */
[----:B------:R-:W-:-:S11]  /*1a00*/  MOV R6, R4 ;  /* 0x0000000400067202 */ /* 0x000fd60000000f00 */
[----:B-1----:R-:W-:Y:S05]  /*1a10*/  @P1 BRA `(.L_x_63) ;  /* 0xfffffffc00d01947 */ /* 0x002fea000383ffff */
.L_x_62:
[----:B------:R-:W-:Y:S05]  /*1a20*/  @P0 EXIT ;  /* 0x000000000000094d */ /* 0x000fea0003800000 */
[----:B-----5:R-:W0:Y:S02]  /*1a30*/  LDC.64 R2, c[0x4][0x10] ;  /* 0x01000400ff027b82 */ /* 0x020e240000000a00 */
        /* <DEDUP_REMOVED lines=8> */
.L_x_64:
[----:B------:R-:W-:Y:S05]  /*1ac0*/  YIELD ;  /* 0x0000000000007946 */ /* 0x000fea0003800000 */
[----:B------:R-:W2:Y:S02]  /*1ad0*/  ATOMG.E.CAS.STRONG.GPU PT, R0, [R2], R4, R5 ;  /* 0x00000004020073a9 */ /* 0x000ea400001ee105 */
[----:B--2---:R-:W-:-:S04]  /*1ae0*/  I2FP.F32.U32 R7, R0 ;  /* 0x0000000000077245 */ /* 0x004fc80000201000 */
[-C--:B------:R-:W-:Y:S02]  /*1af0*/  FSETP.NEU.AND P0, PT, R4, R7.reuse, PT ;  /* 0x000000070400720b */ /* 0x080fe40003f0d000 */
[----:B------:R-:W-:-:S11]  /*1b00*/  MOV R4, R7 ;  /* 0x0000000700047202 */ /* 0x000fd60000000f00 */
[----:B------:R-:W-:Y:S05]  /*1b10*/  @P0 BRA `(.L_x_64) ;  /* 0xfffffffc00e80947 */ /* 0x000fea000383ffff */
[----:B------:R-:W-:Y:S05]  /*1b20*/  EXIT ;  /* 0x000000000000794d */ /* 0x000fea0003800000 */
        .weak           $__internal_1_$__cuda_sm20_sqrt_rn_f32_slowpath
        .type           $__internal_1_$__cuda_sm20_sqrt_rn_f32_slowpath,@function
        .size           $__internal_1_$__cuda_sm20_sqrt_rn_f32_slowpath,(.L_x_69 - $__internal_1_$__cuda_sm20_sqrt_rn_f32_slowpath)
$__internal_1_$__cuda_sm20_sqrt_rn_f32_slowpath:
[----:B------:R-:W-:-:S13]  /*1b30*/  LOP3.LUT P1, RZ, R0, 0x7fffffff, RZ, 0xc0, !PT ;  /* 0x7fffffff00ff7812 */ /* 0x000fda000782c0ff */
[----:B------:R-:W-:Y:S01]  /*1b40*/  @!P1 MOV R22, R0 ;  /* 0x0000000000169202 */ /* 0x000fe20000000f00 */
[----:B------:R-:W-:Y:S06]  /*1b50*/  @!P1 BRA `(.L_x_65) ;  /* 0x0000000000409947 */ /* 0x000fec0003800000 */
[----:B------:R-:W-:-:S13]  /*1b60*/  FSETP.GEU.FTZ.AND P1, PT, R0, RZ, PT ;  /* 0x000000ff0000720b */ /* 0x000fda0003f3e000 */
[----:B------:R-:W-:Y:S01]  /*1b70*/  @!P1 MOV R22, 0x7fffffff ;  /* 0x7fffffff00169802 */ /* 0x000fe20000000f00 */
        /* <DEDUP_REMOVED lines=8> */
[----:B------:R-:W-:-:S03]  /*1c00*/  @P1 FMUL.FTZ R21, R24, 0.5 ;  /* 0x3f00000018151820 */ /* 0x000fc60000410000 */
[----:B------:R-:W-:-:S04]  /*1c10*/  @P1 FADD.FTZ R22, -R20, -RZ ;  /* 0x800000ff14161221 */ /* 0x000fc80000010100 */
[----:B------:R-:W-:Y:S01]  /*1c20*/  @P1 FFMA R25, R20, R22, R23 ;  /* 0x0000001614191223 */ /* 0x000fe20000000017 */
[----:B------:R-:W-:-:S03]  /*1c30*/  @!P1 MOV R22, R0 ;  /* 0x0000000000169202 */ /* 0x000fc60000000f00 */
[----:B------:R-:W-:-:S04]  /*1c40*/  @P1 FFMA R21, R25, R21, R20 ;  /* 0x0000001519151223 */ /* 0x000fc80000000014 */
[----:B------:R-:W-:-:S07]  /*1c50*/  @P1 FMUL.FTZ R22, R21, 2.3283064365386962891e-10 ;  /* 0x2f80000015161820 */ /* 0x000fce0000410000 */
.L_x_65:
[----:B------:R-:W-:Y:S01]  /*1c60*/  HFMA2 R21, -RZ, RZ, 0, 0 ;  /* 0x00000000ff157431 */ /* 0x000fe200000001ff */
[----:B------:R-:W-:-:S04]  /*1c70*/  MOV R20, R8 ;  /* 0x0000000800147202 */ /* 0x000fc80000000f00 */
[----:B------:R-:W-:Y:S05]  /*1c80*/  RET.REL.NODEC R20 `(_Z26OneThreadPerParticleKernelv) ;  /* 0xffffffe014dc7950 */ /* 0x000fea0003c3ffff */
.L_x_66:
        /* <DEDUP_REMOVED lines=15> */
.L_x_69:


//--------------------- .text._Z11init_kernelv    --------------------------
	.section	.text._Z11init_kernelv,"ax",@progbits
	.align	128
        .global         _Z11init_kernelv
        .type           _Z11init_kernelv,@function
        .size           _Z11init_kernelv,(.L_x_72 - _Z11init_kernelv)
        .other          _Z11init_kernelv,@"STO_CUDA_ENTRY STV_DEFAULT"
_Z11init_kernelv:
.text._Z11init_kernelv:
[----:B------:R-:W-:Y:S08]  /*0000*/  LDC R1, c[0x0][0x37c] ;  /* 0x0000df00ff017b82 */ /* 0x000ff00000000800 */
[----:B------:R-:W0:Y:S01]  /*0010*/  LDC.64 R2, c[0x4][0x10] ;  /* 0x01000400ff027b82 */ /* 0x000e220000000a00 */
[----:B------:R-:W0:Y:S01]  /*0020*/  LDCU.64 UR4, c[0x0][0x358] ;  /* 0x00006b00ff0477ac */ /* 0x000e220008000a00 */
[----:B------:R-:W-:-:S06]  /*0030*/  HFMA2 R7, -RZ, RZ, 1.9267578125, -3.279296875 ;  /* 0x3fb5c28fff077431 */ /* 0x000fcc00000001ff */
[----:B------:R-:W1:Y:S01]  /*0040*/  LDC.64 R4, c[0x4][0x18] ;  /* 0x01000600ff047b82 */ /* 0x000e620000000a00 */
[----:B0-----:R-:W-:Y:S04]  /*0050*/  STG.E desc[UR4][R2.64], R7 ;  /* 0x0000000702007986 */ /* 0x001fe8000c101904 */
[----:B-1----:R-:W-:Y:S01]  /*0060*/  STG.E desc[UR4][R4.64], R7 ;  /* 0x0000000704007986 */ /* 0x002fe2000c101904 */
[----:B------:R-:W-:Y:S05]  /*0070*/  EXIT ;  /* 0x000000000000794d */ /* 0x000fea0003800000 */
.L_x_67:
        /* <DEDUP_REMOVED lines=16> */
.L_x_72:


//--------------------- .nv.shared._Z22OneThreadPerPairKernelv --------------------------
	.section	.nv.shared._Z22OneThreadPerPairKernelv,"aw",@nobits
	.sectionflags	@""
	.align	4
.nv.shared._Z22OneThreadPerPairKernelv:
	.zero		2048


//--------------------- .nv.shared.reserved.0     --------------------------
	.section	.nv.shared.reserved.0,"aw",@nobits
	.weak		__nv_reservedSMEM_offset_0_alias
	.size		__nv_reservedSMEM_offset_0_alias, 0, 64
	.other		__nv_reservedSMEM_offset_0_alias,@"STO_CUDA_RESERVED_SHARED STV_DEFAULT"
__nv_reservedSMEM_offset_0_alias:
	.zero		0
	.zero		64


//--------------------- .nv.global                --------------------------
	.section	.nv.global,"aw",@nobits
	.align	4
.nv.global:
	.type		d_min_k1,@object
	.size		d_min_k1,(d_min_k2 - d_min_k1)
d_min_k1:
	.zero		4
	.type		d_min_k2,@object
	.size		d_min_k2,(d_X - d_min_k2)
d_min_k2:
	.zero		4
	.type		d_X,@object
	.size		d_X,(d_Y - d_X)
d_X:
	.zero		131072
	.type		d_Y,@object
	.size		d_Y,(.L_1 - d_Y)
d_Y:
	.zero		131072
.L_1:


//--------------------- .nv.shared._Z26OneThreadPerParticleKernelv --------------------------
	.section	.nv.shared._Z26OneThreadPerParticleKernelv,"aw",@nobits
	.sectionflags	@""
	.align	4
.nv.shared._Z26OneThreadPerParticleKernelv:
	.zero		2048


//--------------------- .nv.constant0._Z22OneThreadPerPairKernelv --------------------------
	.section	.nv.constant0._Z22OneThreadPerPairKernelv,"a",@progbits
	.sectionflags	@""
	.align	4
.nv.constant0._Z22OneThreadPerPairKernelv:
	.zero		896


//--------------------- .nv.constant0._Z26OneThreadPerParticleKernelv --------------------------
	.section	.nv.constant0._Z26OneThreadPerParticleKernelv,"a",@progbits
	.sectionflags	@""
	.align	4
.nv.constant0._Z26OneThreadPerParticleKernelv:
	.zero		896


//--------------------- .nv.constant0._Z11init_kernelv --------------------------
	.section	.nv.constant0._Z11init_kernelv,"a",@progbits
	.sectionflags	@""
	.align	4
.nv.constant0._Z11init_kernelv:
	.zero		896


//--------------------- SYMBOLS --------------------------

	.type		.nv.reservedSmem.offset0,@object
	.size		.nv.reservedSmem.offset0,0x4
	.type		.nv.reservedSmem.cap,@object
	.size		.nv.reservedSmem.cap,0x4
